// auto-generated by cutlass_sweep.gemm — config: {"arch": "sm_90", "cluster_m": 2, "cluster_n": 2, "dtype": "e5m2", "stages": 5, "tile_k": 128, "tile_m": 128, "tile_n": 128}
#include "cutlass/cutlass.h"
#include "cutlass/gemm/collective/collective_builder.hpp"
#include "cutlass/gemm/device/gemm_universal_adapter.h"
#include "cutlass/gemm/kernel/gemm_universal.hpp"
#include "cutlass/epilogue/collective/collective_builder.hpp"

using ElemA = cutlass::float_e5m2_t;
using ElemB = cutlass::float_e5m2_t;
using ElemCD = cutlass::float_e5m2_t;
using Acc  = float;
using TileShape    = cute::Shape<cute::_128, cute::_128, cute::_128>;
using ClusterShape = cute::Shape<cute::_2, cute::_2, cute::_1>;

using CollectiveEpilogue = typename cutlass::epilogue::collective::CollectiveBuilder<
    cutlass::arch::Sm90, cutlass::arch::OpClassTensorOp,
    TileShape, ClusterShape,
    cutlass::epilogue::collective::EpilogueTileAuto,
    Acc, Acc,
    ElemCD, cutlass::layout::RowMajor, 128 / cutlass::sizeof_bits<ElemCD>::value,
    ElemCD, cutlass::layout::RowMajor, 128 / cutlass::sizeof_bits<ElemCD>::value,
    cutlass::epilogue::collective::EpilogueScheduleAuto
  >::CollectiveOp;

using CollectiveMainloop = typename cutlass::gemm::collective::CollectiveBuilder<
    cutlass::arch::Sm90, cutlass::arch::OpClassTensorOp,
    ElemA, cutlass::layout::RowMajor, 128 / cutlass::sizeof_bits<ElemA>::value,
    ElemB, cutlass::layout::ColumnMajor, 128 / cutlass::sizeof_bits<ElemB>::value,
    Acc,
    TileShape, ClusterShape,
    cutlass::gemm::collective::StageCount<5>,
    cutlass::gemm::collective::KernelScheduleAuto
  >::CollectiveOp;

using GemmKernel = cutlass::gemm::kernel::GemmUniversal<
    cute::Shape<int,int,int,int>,
    CollectiveMainloop,
    CollectiveEpilogue
>;
using Gemm = cutlass::gemm::device::GemmUniversalAdapter<GemmKernel>;

// Force the device kernel symbol into the cubin without needing a host main.
auto* _anchor = &cutlass::device_kernel<GemmKernel>;


// ===== COMPILED SASS (sm_90a) =====

	.target	sm_90a

	.elftype	@"ET_EXEC"


//--------------------- .note.nv.tkinfo           --------------------------
	.section	.note.nv.tkinfo,"",@"SHT_NOTE"
	.sectionflags	@"SHF_NOTE_NV_TKINFO"
	.tkinfo
        /*0018*/ 	.word	0x00000002
        /*0030*/ 	.string	""
        /*0030*/ 	.string	"ptxas"
        /*0030*/ 	.string	"Cuda compilation tools, release 13.0, V13.0.88"
        /*0030*/ 	.string	"Build cuda_13.0.r13.0/compiler.36424714_0"
        /*0030*/ 	.string	"-arch sm_90a -m 64 "



//--------------------- .note.nv.cuinfo           --------------------------
	.section	.note.nv.cuinfo,"",@"SHT_NOTE"
	.sectionflags	@"SHF_NOTE_NV_CUINFO"
        /*0018*/ 	.short	0x0002
        /*001a*/ 	.short	0x005a
        /*001c*/ 	.short	0x0082
	.zero		2


//--------------------- .nv.info                  --------------------------
	.section	.nv.info,"",@"SHT_CUDA_INFO"
	.align	4


	//----- nvinfo : EIATTR_REGCOUNT
	.align		4
        /*0000*/ 	.byte	0x04, 0x2f
        /*0002*/ 	.short	(.L_12 - .L_11)
	.align		4
.L_11:
        /*0004*/ 	.word	index@(_ZN7cutlass13device_kernelINS_4gemm6kernel13GemmUniversalIN4cute5tupleIJiiiiEEENS1_10collective13CollectiveMmaINS1_37MainloopSm90TmaGmmaWarpSpecializedFP8ILi5ENS5_IJNS4_1CILi2EEESB_NSA_ILi1EEEEEENS1_35KernelTmaWarpSpecializedCooperativeEEENS5_IJNSA_ILi128EEESG_SG_EEENS_12float_e5m2_tENS5_IJlSC_lEEESI_SJ_NS4_8TiledMMAINS4_8MMA_AtomIJNS4_4SM904GMMA31MMA_64x128x32_F32E5M2E5M2_SS_TNILNSN_7ScaleInE1ELSP_1EEEEEENS4_6LayoutINS5_IJSB_SC_SC_EEENS5_IJSC_NSA_ILi0EEESU_EEEEENS5_IJNS4_10UnderscoreESX_SX_EEEEENS4_23SM90_TMA_LOAD_MULTICASTENS4_14ComposedLayoutINS4_7SwizzleILi3ELi4ELi3EEENS4_18smem_ptr_flag_bitsILi8EEENSS_INS5_IJNSA_ILi8EEESG_EEENS5_IJSG_SC_EEEEEEEvNS4_8identityES10_S1A_vS1B_EENS_8epilogue10collective6detail29Sm90TmaWarpSpecializedAdapterINS1E_15DefaultEpilogueISI_SJ_SJ_NS1D_6thread17LinearCombinationISI_Li1EffLNS1I_9ScaleType4KindE0ELNS_15FloatRoundStyleE2ESI_EENS1_15EpilogueDefaultEEEEEvvEEEEvNT_6ParamsE)
        /*0008*/ 	.word	0x000000a8


	//----- nvinfo : EIATTR_FRAME_SIZE
	.align		4
.L_12:
        /*000c*/ 	.byte	0x04, 0x11
        /*000e*/ 	.short	(.L_14 - .L_13)
	.align		4
.L_13:
        /*0010*/ 	.word	index@(_ZN7cutlass13device_kernelINS_4gemm6kernel13GemmUniversalIN4cute5tupleIJiiiiEEENS1_10collective13CollectiveMmaINS1_37MainloopSm90TmaGmmaWarpSpecializedFP8ILi5ENS5_IJNS4_1CILi2EEESB_NSA_ILi1EEEEEENS1_35KernelTmaWarpSpecializedCooperativeEEENS5_IJNSA_ILi128EEESG_SG_EEENS_12float_e5m2_tENS5_IJlSC_lEEESI_SJ_NS4_8TiledMMAINS4_8MMA_AtomIJNS4_4SM904GMMA31MMA_64x128x32_F32E5M2E5M2_SS_TNILNSN_7ScaleInE1ELSP_1EEEEEENS4_6LayoutINS5_IJSB_SC_SC_EEENS5_IJSC_NSA_ILi0EEESU_EEEEENS5_IJNS4_10UnderscoreESX_SX_EEEEENS4_23SM90_TMA_LOAD_MULTICASTENS4_14ComposedLayoutINS4_7SwizzleILi3ELi4ELi3EEENS4_18smem_ptr_flag_bitsILi8EEENSS_INS5_IJNSA_ILi8EEESG_EEENS5_IJSG_SC_EEEEEEEvNS4_8identityES10_S1A_vS1B_EENS_8epilogue10collective6detail29Sm90TmaWarpSpecializedAdapterINS1E_15DefaultEpilogueISI_SJ_SJ_NS1D_6thread17LinearCombinationISI_Li1EffLNS1I_9ScaleType4KindE0ELNS_15FloatRoundStyleE2ESI_EENS1_15EpilogueDefaultEEEEEvvEEEEvNT_6ParamsE)
        /*0014*/ 	.word	0x00000000


	//----- nvinfo : EIATTR_MIN_STACK_SIZE
	.align		4
.L_14:
        /*0018*/ 	.byte	0x04, 0x12
        /*001a*/ 	.short	(.L_16 - .L_15)
	.align		4
.L_15:
        /*001c*/ 	.word	index@(_ZN7cutlass13device_kernelINS_4gemm6kernel13GemmUniversalIN4cute5tupleIJiiiiEEENS1_10collective13CollectiveMmaINS1_37MainloopSm90TmaGmmaWarpSpecializedFP8ILi5ENS5_IJNS4_1CILi2EEESB_NSA_ILi1EEEEEENS1_35KernelTmaWarpSpecializedCooperativeEEENS5_IJNSA_ILi128EEESG_SG_EEENS_12float_e5m2_tENS5_IJlSC_lEEESI_SJ_NS4_8TiledMMAINS4_8MMA_AtomIJNS4_4SM904GMMA31MMA_64x128x32_F32E5M2E5M2_SS_TNILNSN_7ScaleInE1ELSP_1EEEEEENS4_6LayoutINS5_IJSB_SC_SC_EEENS5_IJSC_NSA_ILi0EEESU_EEEEENS5_IJNS4_10UnderscoreESX_SX_EEEEENS4_23SM90_TMA_LOAD_MULTICASTENS4_14ComposedLayoutINS4_7SwizzleILi3ELi4ELi3EEENS4_18smem_ptr_flag_bitsILi8EEENSS_INS5_IJNSA_ILi8EEESG_EEENS5_IJSG_SC_EEEEEEEvNS4_8identityES10_S1A_vS1B_EENS_8epilogue10collective6detail29Sm90TmaWarpSpecializedAdapterINS1E_15DefaultEpilogueISI_SJ_SJ_NS1D_6thread17LinearCombinationISI_Li1EffLNS1I_9ScaleType4KindE0ELNS_15FloatRoundStyleE2ESI_EENS1_15EpilogueDefaultEEEEEvvEEEEvNT_6ParamsE)
        /*0020*/ 	.word	0x00000000
.L_16:


//--------------------- .nv.compat                --------------------------
	.section	.nv.compat,"",@"SHT_CUDA_COMPAT_INFO"
	.align	4
        /*0000*/ 	.byte	0x02, 0x09, 0x01, 0x00, 0x02, 0x02, 0x04, 0x00, 0x02, 0x05, 0x05, 0x00, 0x03, 0x07, 0x01, 0x01
        /*0010*/ 	.byte	0x02, 0x03, 0x01, 0x00, 0x02, 0x06, 0x01, 0x00, 0x04, 0x0b, 0x08, 0x00, 0x00, 0x00, 0x00, 0x00
        /*0020*/ 	.byte	0x00, 0x00, 0x00, 0x00


//--------------------- .nv.info._ZN7cutlass13device_kernelINS_4gemm6kernel13GemmUniversalIN4cute5tupleIJiiiiEEENS1_10collective13CollectiveMmaINS1_37MainloopSm90TmaGmmaWarpSpecializedFP8ILi5ENS5_IJNS4_1CILi2EEESB_NSA_ILi1EEEEEENS1_35KernelTmaWarpSpecializedCooperativeEEENS5_IJNSA_ILi128EEESG_SG_EEENS_12float_e5m2_tENS5_IJlSC_lEEESI_SJ_NS4_8TiledMMAINS4_8MMA_AtomIJNS4_4SM904GMMA31MMA_64x128x32_F32E5M2E5M2_SS_TNILNSN_7ScaleInE1ELSP_1EEEEEENS4_6LayoutINS5_IJSB_SC_SC_EEENS5_IJSC_NSA_ILi0EEESU_EEEEENS5_IJNS4_10UnderscoreESX_SX_EEEEENS4_23SM90_TMA_LOAD_MULTICASTENS4_14ComposedLayoutINS4_7SwizzleILi3ELi4ELi3EEENS4_18smem_ptr_flag_bitsILi8EEENSS_INS5_IJNSA_ILi8EEESG_EEENS5_IJSG_SC_EEEEEEEvNS4_8identityES10_S1A_vS1B_EENS_8epilogue10collective6detail29Sm90TmaWarpSpecializedAdapterINS1E_15DefaultEpilogueISI_SJ_SJ_NS1D_6thread17LinearCombinationISI_Li1EffLNS1I_9ScaleType4KindE0ELNS_15FloatRoundStyleE2ESI_EENS1_15EpilogueDefaultEEEEEvvEEEEvNT_6ParamsE --------------------------
	.section	.nv.info._ZN7cutlass13device_kernelINS_4gemm6kernel13GemmUniversalIN4cute5tupleIJiiiiEEENS1_10collective13CollectiveMmaINS1_37MainloopSm90TmaGmmaWarpSpecializedFP8ILi5ENS5_IJNS4_1CILi2EEESB_NSA_ILi1EEEEEENS1_35KernelTmaWarpSpecializedCooperativeEEENS5_IJNSA_ILi128EEESG_SG_EEENS_12float_e5m2_tENS5_IJlSC_lEEESI_SJ_NS4_8TiledMMAINS4_8MMA_AtomIJNS4_4SM904GMMA31MMA_64x128x32_F32E5M2E5M2_SS_TNILNSN_7ScaleInE1ELSP_1EEEEEENS4_6LayoutINS5_IJSB_SC_SC_EEENS5_IJSC_NSA_ILi0EEESU_EEEEENS5_IJNS4_10UnderscoreESX_SX_EEEEENS4_23SM90_TMA_LOAD_MULTICASTENS4_14ComposedLayoutINS4_7SwizzleILi3ELi4ELi3EEENS4_18smem_ptr_flag_bitsILi8EEENSS_INS5_IJNSA_ILi8EEESG_EEENS5_IJSG_SC_EEEEEEEvNS4_8identityES10_S1A_vS1B_EENS_8epilogue10collective6detail29Sm90TmaWarpSpecializedAdapterINS1E_15DefaultEpilogueISI_SJ_SJ_NS1D_6thread17LinearCombinationISI_Li1EffLNS1I_9ScaleType4KindE0ELNS_15FloatRoundStyleE2ESI_EENS1_15EpilogueDefaultEEEEEvvEEEEvNT_6ParamsE,"",@"SHT_CUDA_INFO"
	.sectionflags	@""
	.align	4


	//----- nvinfo : EIATTR_CUDA_API_VERSION
	.align		4
        /*0000*/ 	.byte	0x04, 0x37
        /*0002*/ 	.short	(.L_18 - .L_17)
.L_17:
        /*0004*/ 	.word	0x00000082


	//----- nvinfo : EIATTR_KPARAM_INFO
	.align		4
.L_18:
        /*0008*/ 	.byte	0x04, 0x17
        /*000a*/ 	.short	(.L_20 - .L_19)
.L_19:
        /*000c*/ 	.word	0x00000000
        /*0010*/ 	.short	0x0000
        /*0012*/ 	.short	0x0070
        /*0014*/ 	.byte	0x00, 0xf0, 0x01, 0x10


	//----- nvinfo : EIATTR_SPARSE_MMA_MASK
	.align		4
.L_20:
        /*0018*/ 	.byte	0x03, 0x50
        /*001a*/ 	.short	0x0000


	//----- nvinfo : EIATTR_MAXREG_COUNT
	.align		4
        /*001c*/ 	.byte	0x03, 0x1b
        /*001e*/ 	.short	0x00a8


	//----- nvinfo : EIATTR_NUM_BARRIERS
	.align		4
        /*0020*/ 	.byte	0x02, 0x4c
        /*0022*/ 	.byte	0x01
	.zero		1


	//----- nvinfo : EIATTR_MERCURY_ISA_VERSION
	.align		4
        /*0024*/ 	.byte	0x03, 0x5f
        /*0026*/ 	.short	0x0101


	//----- nvinfo : EIATTR_INT_WARP_WIDE_INSTR_OFFSETS
	.align		4
        /*0028*/ 	.byte	0x04, 0x31
        /*002a*/ 	.short	(.L_22 - .L_21)


	//   ....[0]....
.L_21:
        /*002c*/ 	.word	0x000004c0


	//   ....[1]....
        /*0030*/ 	.word	0x000004f0


	//   ....[2]....
        /*0034*/ 	.word	0x00000670


	//----- nvinfo : EIATTR_COOP_GROUP_MASK_REGIDS
	.align		4
.L_22:
        /*0038*/ 	.byte	0x04, 0x29
        /*003a*/ 	.short	(.L_24 - .L_23)


	//   ....[0]....
.L_23:
        /*003c*/ 	.word	0xffffffff


	//   ....[1]....
        /*0040*/ 	.word	0xffffffff


	//   ....[2]....
        /*0044*/ 	.word	0xffffffff


	//   ....[3]....
        /*0048*/ 	.word	0xffffffff


	//   ....[4]....
        /*004c*/ 	.word	0xffffffff


	//   ....[5]....
        /*0050*/ 	.word	0xffffffff


	//----- nvinfo : EIATTR_COOP_GROUP_INSTR_OFFSETS
	.align		4
.L_24:
        /*0054*/ 	.byte	0x04, 0x28
        /*0056*/ 	.short	(.L_26 - .L_25)


	//   ....[0]....
.L_25:
        /*0058*/ 	.word	0x00000060


	//   ....[1]....
        /*005c*/ 	.word	0x00000070


	//   ....[2]....
        /*0060*/ 	.word	0x00000130


	//   ....[3]....
        /*0064*/ 	.word	0x000002f0


	//   ....[4]....
        /*0068*/ 	.word	0x00000810


	//   ....[5]....
        /*006c*/ 	.word	0x00001290


	//----- nvinfo : EIATTR_REG_RECONFIG
	.align		4
.L_26:
        /*0070*/ 	.byte	0x01, 0x54
	.zero		2


	//----- nvinfo : EIATTR_MBARRIER_INSTR_OFFSETS
	.align		4
        /*0074*/ 	.byte	0x04, 0x39
        /*0076*/ 	.short	(.L_28 - .L_27)


	//   ....[0]....
.L_27:
        /*0078*/ 	.word	0x00000230
        /*007c*/ 	.word	0x000000ff
        /*0080*/ 	.word	0x00000000
        /*0084*/ 	.short	0x0100
        /*0086*/ 	.byte	0x08
	.zero		1


	//   ....[1]....
        /*0088*/ 	.word	0x00000240
        /*008c*/ 	.word	0x000000ff
        /*0090*/ 	.word	0x00000028
        /*0094*/ 	.short	0x0100
        /*0096*/ 	.byte	0x08
	.zero		1


	//   ....[2]....
        /*0098*/ 	.word	0x00000250
        /*009c*/ 	.word	0x000000ff
        /*00a0*/ 	.word	0x00000008
        /*00a4*/ 	.short	0x0100
        /*00a6*/ 	.byte	0x08
	.zero		1


	//   ....[3]....
        /*00a8*/ 	.word	0x00000260
        /*00ac*/ 	.word	0x000000ff
        /*00b0*/ 	.word	0x00000030
        /*00b4*/ 	.short	0x0100
        /*00b6*/ 	.byte	0x08
	.zero		1


	//   ....[4]....
        /*00b8*/ 	.word	0x00000270
        /*00bc*/ 	.word	0x000000ff
        /*00c0*/ 	.word	0x00000010
        /*00c4*/ 	.short	0x0100
        /*00c6*/ 	.byte	0x08
	.zero		1


	//   ....[5]....
        /*00c8*/ 	.word	0x00000280
        /*00cc*/ 	.word	0x000000ff
        /*00d0*/ 	.word	0x00000038
        /*00d4*/ 	.short	0x0100
        /*00d6*/ 	.byte	0x08
	.zero		1


	//   ....[6]....
        /*00d8*/ 	.word	0x00000290
        /*00dc*/ 	.word	0x000000ff
        /*00e0*/ 	.word	0x00000018
        /*00e4*/ 	.short	0x0100
        /*00e6*/ 	.byte	0x08
	.zero		1


	//   ....[7]....
        /*00e8*/ 	.word	0x000002a0
        /*00ec*/ 	.word	0x000000ff
        /*00f0*/ 	.word	0x00000040
        /*00f4*/ 	.short	0x0100
        /*00f6*/ 	.byte	0x08
	.zero		1


	//   ....[8]....
        /*00f8*/ 	.word	0x000002b0
        /*00fc*/ 	.word	0x000000ff
        /*0100*/ 	.word	0x00000020
        /*0104*/ 	.short	0x0100
        /*0106*/ 	.byte	0x08
	.zero		1


	//   ....[9]....
        /*0108*/ 	.word	0x000002c0
        /*010c*/ 	.word	0x000000ff
        /*0110*/ 	.word	0x00000048
        /*0114*/ 	.short	0x0100
        /*0116*/ 	.byte	0x08
	.zero		1


	//   ....[10]....
        /*0118*/ 	.word	0x00000700
        /*011c*/ 	.word	0x000000ff
        /*0120*/ 	.word	0x00000060
        /*0124*/ 	.short	0x0100
        /*0126*/ 	.byte	0x06
	.zero		1


	//   ....[11]....
        /*0128*/ 	.word	0x000007a0
        /*012c*/ 	.word	0x000000ff
        /*0130*/ 	.word	0x00000068
        /*0134*/ 	.short	0x0100
        /*0136*/ 	.byte	0x06
	.zero		1


	//   ....[12]....
        /*0138*/ 	.word	0x000017c0
        /*013c*/ 	.word	0x000000ff
        /*0140*/ 	.word	0x00000000
        /*0144*/ 	.short	0x010a
        /*0146*/ 	.byte	0x06
	.zero		1


	//   ....[13]....
        /*0148*/ 	.word	0x00001800
        /*014c*/ 	.word	0x000000ff
        /*0150*/ 	.word	0x00000000
        /*0154*/ 	.short	0x010a
        /*0156*/ 	.byte	0x06
	.zero		1


	//   ....[14]....
        /*0158*/ 	.word	0x000021f0
        /*015c*/ 	.word	0x000000ff
        /*0160*/ 	.word	0x00000000
        /*0164*/ 	.short	0x010a
        /*0166*/ 	.byte	0x0c
	.zero		1


	//   ....[15]....
        /*0168*/ 	.word	0x00002230
        /*016c*/ 	.word	0x000000ff
        /*0170*/ 	.word	0x00000000
        /*0174*/ 	.short	0x010a
        /*0176*/ 	.byte	0x0c
	.zero		1


	//   ....[16]....
        /*0178*/ 	.word	0x00002920
        /*017c*/ 	.word	0x0000008c
        /*0180*/ 	.word	0x00000000
        /*0184*/ 	.short	0x0101
        /*0186*/ 	.byte	0x3f
	.zero		1


	//   ....[17]....
        /*0188*/ 	.word	0x00002fc0
        /*018c*/ 	.word	0x0000000c
        /*0190*/ 	.word	0x00000000
        /*0194*/ 	.short	0x0101
        /*0196*/ 	.byte	0x3f
	.zero		1


	//   ....[18]....
        /*0198*/ 	.word	0x00008980
        /*019c*/ 	.word	0x00000014
        /*01a0*/ 	.word	0x00000028
        /*01a4*/ 	.short	0x010a
        /*01a6*/ 	.byte	0x3f
	.zero		1


	//   ....[19]....
        /*01a8*/ 	.word	0x00008d20
        /*01ac*/ 	.word	0x00000008
        /*01b0*/ 	.word	0x00000068
        /*01b4*/ 	.short	0x0101
        /*01b6*/ 	.byte	0x3f
	.zero		1


	//   ....[20]....
        /*01b8*/ 	.word	0x00009440
        /*01bc*/ 	.word	0x00000006
        /*01c0*/ 	.word	0x00000000
        /*01c4*/ 	.short	0x010a
        /*01c6*/ 	.byte	0x3f
	.zero		1


	//   ....[21]....
        /*01c8*/ 	.word	0x000094c0
        /*01cc*/ 	.word	0x00000007
        /*01d0*/ 	.word	0x00000000
        /*01d4*/ 	.short	0x010a
        /*01d6*/ 	.byte	0x3f
	.zero		1


	//   ....[22]....
        /*01d8*/ 	.word	0x00009550
        /*01dc*/ 	.word	0x0000000a
        /*01e0*/ 	.word	0x00000000
        /*01e4*/ 	.short	0x010a
        /*01e6*/ 	.byte	0x3f
	.zero		1


	//   ....[23]....
        /*01e8*/ 	.word	0x000095e0
        /*01ec*/ 	.word	0x0000000b
        /*01f0*/ 	.word	0x00000000
        /*01f4*/ 	.short	0x010a
        /*01f6*/ 	.byte	0x3f
	.zero		1


	//   ....[24]....
        /*01f8*/ 	.word	0x00009670
        /*01fc*/ 	.word	0x00000003
        /*0200*/ 	.word	0x00000000
        /*0204*/ 	.short	0x010a
        /*0206*/ 	.byte	0x3f
	.zero		1


	//   ....[25]....
        /*0208*/ 	.word	0x000096e0
        /*020c*/ 	.word	0x0000000d
        /*0210*/ 	.word	0x00000000
        /*0214*/ 	.short	0x010a
        /*0216*/ 	.byte	0x3f
	.zero		1


	//   ....[26]....
        /*0218*/ 	.word	0x00009740
        /*021c*/ 	.word	0x00000091
        /*0220*/ 	.word	0x00000000
        /*0224*/ 	.short	0x010a
        /*0226*/ 	.byte	0x3f
	.zero		1


	//   ....[27]....
        /*0228*/ 	.word	0x00009810
        /*022c*/ 	.word	0x00000014
        /*0230*/ 	.word	0x00000028
        /*0234*/ 	.short	0x010a
        /*0236*/ 	.byte	0x3f
	.zero		1


	//   ....[28]....
        /*0238*/ 	.word	0x000098e0
        /*023c*/ 	.word	0x00000006
        /*0240*/ 	.word	0x00000000
        /*0244*/ 	.short	0x010a
        /*0246*/ 	.byte	0x3f
	.zero		1


	//   ....[29]....
        /*0248*/ 	.word	0x00009930
        /*024c*/ 	.word	0x00000007
        /*0250*/ 	.word	0x00000000
        /*0254*/ 	.short	0x010a
        /*0256*/ 	.byte	0x3f
	.zero		1


	//   ....[30]....
        /*0258*/ 	.word	0x00009980
        /*025c*/ 	.word	0x0000000a
        /*0260*/ 	.word	0x00000000
        /*0264*/ 	.short	0x010a
        /*0266*/ 	.byte	0x3f
	.zero		1


	//   ....[31]....
        /*0268*/ 	.word	0x000099d0
        /*026c*/ 	.word	0x0000000b
        /*0270*/ 	.word	0x00000000
        /*0274*/ 	.short	0x010a
        /*0276*/ 	.byte	0x3f
	.zero		1


	//----- nvinfo : EIATTR_NUM_MBARRIERS
	.align		4
.L_28:
        /*0278*/ 	.byte	0x03, 0x38
        /*027a*/ 	.short	0x000c


	//----- nvinfo : EIATTR_EXIT_INSTR_OFFSETS
	.align		4
        /*027c*/ 	.byte	0x04, 0x1c
        /*027e*/ 	.short	(.L_30 - .L_29)


	//   ....[0]....
.L_29:
        /*0280*/ 	.word	0x00000970


	//   ....[1]....
        /*0284*/ 	.word	0x00001160


	//   ....[2]....
        /*0288*/ 	.word	0x00007fd0


	//   ....[3]....
        /*028c*/ 	.word	0x00008530


	//   ....[4]....
        /*0290*/ 	.word	0x000096c0


	//----- nvinfo : EIATTR_MAX_THREADS
	.align		4
.L_30:
        /*0294*/ 	.byte	0x04, 0x05
        /*0296*/ 	.short	(.L_32 - .L_31)
.L_31:
        /*0298*/ 	.word	0x00000180
        /*029c*/ 	.word	0x00000001
        /*02a0*/ 	.word	0x00000001


	//----- nvinfo : EIATTR_CRS_STACK_SIZE
	.align		4
.L_32:
        /*02a4*/ 	.byte	0x04, 0x1e
        /*02a6*/ 	.short	(.L_34 - .L_33)
.L_33:
        /*02a8*/ 	.word	0x00000000


	//----- nvinfo : EIATTR_CBANK_PARAM_SIZE
	.align		4
.L_34:
        /*02ac*/ 	.byte	0x03, 0x19
        /*02ae*/ 	.short	0x0470


	//----- nvinfo : EIATTR_PARAM_CBANK
	.align		4
        /*02b0*/ 	.byte	0x04, 0x0a
        /*02b2*/ 	.short	(.L_36 - .L_35)
	.align		4
.L_35:
        /*02b4*/ 	.word	index@(.nv.constant0._ZN7cutlass13device_kernelINS_4gemm6kernel13GemmUniversalIN4cute5tupleIJiiiiEEENS1_10collective13CollectiveMmaINS1_37MainloopSm90TmaGmmaWarpSpecializedFP8ILi5ENS5_IJNS4_1CILi2EEESB_NSA_ILi1EEEEEENS1_35KernelTmaWarpSpecializedCooperativeEEENS5_IJNSA_ILi128EEESG_SG_EEENS_12float_e5m2_tENS5_IJlSC_lEEESI_SJ_NS4_8TiledMMAINS4_8MMA_AtomIJNS4_4SM904GMMA31MMA_64x128x32_F32E5M2E5M2_SS_TNILNSN_7ScaleInE1ELSP_1EEEEEENS4_6LayoutINS5_IJSB_SC_SC_EEENS5_IJSC_NSA_ILi0EEESU_EEEEENS5_IJNS4_10UnderscoreESX_SX_EEEEENS4_23SM90_TMA_LOAD_MULTICASTENS4_14ComposedLayoutINS4_7SwizzleILi3ELi4ELi3EEENS4_18smem_ptr_flag_bitsILi8EEENSS_INS5_IJNSA_ILi8EEESG_EEENS5_IJSG_SC_EEEEEEEvNS4_8identityES10_S1A_vS1B_EENS_8epilogue10collective6detail29Sm90TmaWarpSpecializedAdapterINS1E_15DefaultEpilogueISI_SJ_SJ_NS1D_6thread17LinearCombinationISI_Li1EffLNS1I_9ScaleType4KindE0ELNS_15FloatRoundStyleE2ESI_EENS1_15EpilogueDefaultEEEEEvvEEEEvNT_6ParamsE)
        /*02b8*/ 	.short	0x0210
        /*02ba*/ 	.short	0x0470


	//----- nvinfo : EIATTR_SW_WAR
	.align		4
.L_36:
        /*02bc*/ 	.byte	0x04, 0x36
        /*02be*/ 	.short	(.L_38 - .L_37)
.L_37:
        /*02c0*/ 	.word	0x00000008
.L_38:


//--------------------- .nv.callgraph             --------------------------
	.section	.nv.callgraph,"",@"SHT_CUDA_CALLGRAPH"
	.align	4
	.sectionentsize	8
	.align		4
        /*0000*/ 	.word	0x00000000
	.align		4
        /*0004*/ 	.word	0xffffffff
	.align		4
        /*0008*/ 	.word	0x00000000
	.align		4
        /*000c*/ 	.word	0xfffffffe
	.align		4
        /*0010*/ 	.word	0x00000000
	.align		4
        /*0014*/ 	.word	0xfffffffd
	.align		4
        /*0018*/ 	.word	0x00000000
	.align		4
        /*001c*/ 	.word	0xfffffffc


//--------------------- .nv.constant4             --------------------------
	.section	.nv.constant4,"a",@progbits
	.align	8
	.align		8
.nv.constant4:
        /*0000*/ 	.dword	_ZN39_INTERNAL_16def992_4_k_cu_f692aed0_55084cuda3std3__45__cpo5beginE
	.align		8
        /*0008*/ 	.dword	_ZN39_INTERNAL_16def992_4_k_cu_f692aed0_55084cuda3std3__45__cpo3endE
	.align		8
        /*0010*/ 	.dword	_ZN39_INTERNAL_16def992_4_k_cu_f692aed0_55084cuda3std3__45__cpo6cbeginE
	.align		8
        /*0018*/ 	.dword	_ZN39_INTERNAL_16def992_4_k_cu_f692aed0_55084cuda3std3__45__cpo4cendE
	.align		8
        /*0020*/ 	.dword	_ZN39_INTERNAL_16def992_4_k_cu_f692aed0_55084cuda3std3__441_GLOBAL__N__16def992_4_k_cu_f692aed0_55086ignoreE
	.align		8
        /*0028*/ 	.dword	_ZN39_INTERNAL_16def992_4_k_cu_f692aed0_55084cuda3std3__419piecewise_constructE
	.align		8
        /*0030*/ 	.dword	_ZN39_INTERNAL_16def992_4_k_cu_f692aed0_55084cuda3std3__48in_placeE
	.align		8
        /*0038*/ 	.dword	_ZN39_INTERNAL_16def992_4_k_cu_f692aed0_55084cuda3std6ranges3__45__cpo4swapE
	.align		8
        /*0040*/ 	.dword	_ZN39_INTERNAL_16def992_4_k_cu_f692aed0_55084cuda3std6ranges3__45__cpo9iter_moveE
	.align		8
        /*0048*/ 	.dword	_ZN39_INTERNAL_16def992_4_k_cu_f692aed0_55084cute7productE
	.align		8
        /*0050*/ 	.dword	_ZN39_INTERNAL_16def992_4_k_cu_f692aed0_55084cute1_E


//--------------------- .text._ZN7cutlass13device_kernelINS_4gemm6kernel13GemmUniversalIN4cute5tupleIJiiiiEEENS1_10collective13CollectiveMmaINS1_37MainloopSm90TmaGmmaWarpSpecializedFP8ILi5ENS5_IJNS4_1CILi2EEESB_NSA_ILi1EEEEEENS1_35KernelTmaWarpSpecializedCooperativeEEENS5_IJNSA_ILi128EEESG_SG_EEENS_12float_e5m2_tENS5_IJlSC_lEEESI_SJ_NS4_8TiledMMAINS4_8MMA_AtomIJNS4_4SM904GMMA31MMA_64x128x32_F32E5M2E5M2_SS_TNILNSN_7ScaleInE1ELSP_1EEEEEENS4_6LayoutINS5_IJSB_SC_SC_EEENS5_IJSC_NSA_ILi0EEESU_EEEEENS5_IJNS4_10UnderscoreESX_SX_EEEEENS4_23SM90_TMA_LOAD_MULTICASTENS4_14ComposedLayoutINS4_7SwizzleILi3ELi4ELi3EEENS4_18smem_ptr_flag_bitsILi8EEENSS_INS5_IJNSA_ILi8EEESG_EEENS5_IJSG_SC_EEEEEEEvNS4_8identityES10_S1A_vS1B_EENS_8epilogue10collective6detail29Sm90TmaWarpSpecializedAdapterINS1E_15DefaultEpilogueISI_SJ_SJ_NS1D_6thread17LinearCombinationISI_Li1EffLNS1I_9ScaleType4KindE0ELNS_15FloatRoundStyleE2ESI_EENS1_15EpilogueDefaultEEEEEvvEEEEvNT_6ParamsE --------------------------
	.section	.text._ZN7cutlass13device_kernelINS_4gemm6kernel13GemmUniversalIN4cute5tupleIJiiiiEEENS1_10collective13CollectiveMmaINS1_37MainloopSm90TmaGmmaWarpSpecializedFP8ILi5ENS5_IJNS4_1CILi2EEESB_NSA_ILi1EEEEEENS1_35KernelTmaWarpSpecializedCooperativeEEENS5_IJNSA_ILi128EEESG_SG_EEENS_12float_e5m2_tENS5_IJlSC_lEEESI_SJ_NS4_8TiledMMAINS4_8MMA_AtomIJNS4_4SM904GMMA31MMA_64x128x32_F32E5M2E5M2_SS_TNILNSN_7ScaleInE1ELSP_1EEEEEENS4_6LayoutINS5_IJSB_SC_SC_EEENS5_IJSC_NSA_ILi0EEESU_EEEEENS5_IJNS4_10UnderscoreESX_SX_EEEEENS4_23SM90_TMA_LOAD_MULTICASTENS4_14ComposedLayoutINS4_7SwizzleILi3ELi4ELi3EEENS4_18smem_ptr_flag_bitsILi8EEENSS_INS5_IJNSA_ILi8EEESG_EEENS5_IJSG_SC_EEEEEEEvNS4_8identityES10_S1A_vS1B_EENS_8epilogue10collective6detail29Sm90TmaWarpSpecializedAdapterINS1E_15DefaultEpilogueISI_SJ_SJ_NS1D_6thread17LinearCombinationISI_Li1EffLNS1I_9ScaleType4KindE0ELNS_15FloatRoundStyleE2ESI_EENS1_15EpilogueDefaultEEEEEvvEEEEvNT_6ParamsE,"ax",@progbits
	.align	128
.text._ZN7cutlass13device_kernelINS_4gemm6kernel13GemmUniversalIN4cute5tupleIJiiiiEEENS1_10collective13CollectiveMmaINS1_37MainloopSm90TmaGmmaWarpSpecializedFP8ILi5ENS5_IJNS4_1CILi2EEESB_NSA_ILi1EEEEEENS1_35KernelTmaWarpSpecializedCooperativeEEENS5_IJNSA_ILi128EEESG_SG_EEENS_12float_e5m2_tENS5_IJlSC_lEEESI_SJ_NS4_8TiledMMAINS4_8MMA_AtomIJNS4_4SM904GMMA31MMA_64x128x32_F32E5M2E5M2_SS_TNILNSN_7ScaleInE1ELSP_1EEEEEENS4_6LayoutINS5_IJSB_SC_SC_EEENS5_IJSC_NSA_ILi0EEESU_EEEEENS5_IJNS4_10UnderscoreESX_SX_EEEEENS4_23SM90_TMA_LOAD_MULTICASTENS4_14ComposedLayoutINS4_7SwizzleILi3ELi4ELi3EEENS4_18smem_ptr_flag_bitsILi8EEENSS_INS5_IJNSA_ILi8EEESG_EEENS5_IJSG_SC_EEEEEEEvNS4_8identityES10_S1A_vS1B_EENS_8epilogue10collective6detail29Sm90TmaWarpSpecializedAdapterINS1E_15DefaultEpilogueISI_SJ_SJ_NS1D_6thread17LinearCombinationISI_Li1EffLNS1I_9ScaleType4KindE0ELNS_15FloatRoundStyleE2ESI_EENS1_15EpilogueDefaultEEEEEvvEEEEvNT_6ParamsE:
        .type           _ZN7cutlass13device_kernelINS_4gemm6kernel13GemmUniversalIN4cute5tupleIJiiiiEEENS1_10collective13CollectiveMmaINS1_37MainloopSm90TmaGmmaWarpSpecializedFP8ILi5ENS5_IJNS4_1CILi2EEESB_NSA_ILi1EEEEEENS1_35KernelTmaWarpSpecializedCooperativeEEENS5_IJNSA_ILi128EEESG_SG_EEENS_12float_e5m2_tENS5_IJlSC_lEEESI_SJ_NS4_8TiledMMAINS4_8MMA_AtomIJNS4_4SM904GMMA31MMA_64x128x32_F32E5M2E5M2_SS_TNILNSN_7ScaleInE1ELSP_1EEEEEENS4_6LayoutINS5_IJSB_SC_SC_EEENS5_IJSC_NSA_ILi0EEESU_EEEEENS5_IJNS4_10UnderscoreESX_SX_EEEEENS4_23SM90_TMA_LOAD_MULTICASTENS4_14ComposedLayoutINS4_7SwizzleILi3ELi4ELi3EEENS4_18smem_ptr_flag_bitsILi8EEENSS_INS5_IJNSA_ILi8EEESG_EEENS5_IJSG_SC_EEEEEEEvNS4_8identityES10_S1A_vS1B_EENS_8epilogue10collective6detail29Sm90TmaWarpSpecializedAdapterINS1E_15DefaultEpilogueISI_SJ_SJ_NS1D_6thread17LinearCombinationISI_Li1EffLNS1I_9ScaleType4KindE0ELNS_15FloatRoundStyleE2ESI_EENS1_15EpilogueDefaultEEEEEvvEEEEvNT_6ParamsE,@function
        .size           _ZN7cutlass13device_kernelINS_4gemm6kernel13GemmUniversalIN4cute5tupleIJiiiiEEENS1_10collective13CollectiveMmaINS1_37MainloopSm90TmaGmmaWarpSpecializedFP8ILi5ENS5_IJNS4_1CILi2EEESB_NSA_ILi1EEEEEENS1_35KernelTmaWarpSpecializedCooperativeEEENS5_IJNSA_ILi128EEESG_SG_EEENS_12float_e5m2_tENS5_IJlSC_lEEESI_SJ_NS4_8TiledMMAINS4_8MMA_AtomIJNS4_4SM904GMMA31MMA_64x128x32_F32E5M2E5M2_SS_TNILNSN_7ScaleInE1ELSP_1EEEEEENS4_6LayoutINS5_IJSB_SC_SC_EEENS5_IJSC_NSA_ILi0EEESU_EEEEENS5_IJNS4_10UnderscoreESX_SX_EEEEENS4_23SM90_TMA_LOAD_MULTICASTENS4_14ComposedLayoutINS4_7SwizzleILi3ELi4ELi3EEENS4_18smem_ptr_flag_bitsILi8EEENSS_INS5_IJNSA_ILi8EEESG_EEENS5_IJSG_SC_EEEEEEEvNS4_8identityES10_S1A_vS1B_EENS_8epilogue10collective6detail29Sm90TmaWarpSpecializedAdapterINS1E_15DefaultEpilogueISI_SJ_SJ_NS1D_6thread17LinearCombinationISI_Li1EffLNS1I_9ScaleType4KindE0ELNS_15FloatRoundStyleE2ESI_EENS1_15EpilogueDefaultEEEEEvvEEEEvNT_6ParamsE,(.L_x_208 - _ZN7cutlass13device_kernelINS_4gemm6kernel13GemmUniversalIN4cute5tupleIJiiiiEEENS1_10collective13CollectiveMmaINS1_37MainloopSm90TmaGmmaWarpSpecializedFP8ILi5ENS5_IJNS4_1CILi2EEESB_NSA_ILi1EEEEEENS1_35KernelTmaWarpSpecializedCooperativeEEENS5_IJNSA_ILi128EEESG_SG_EEENS_12float_e5m2_tENS5_IJlSC_lEEESI_SJ_NS4_8TiledMMAINS4_8MMA_AtomIJNS4_4SM904GMMA31MMA_64x128x32_F32E5M2E5M2_SS_TNILNSN_7ScaleInE1ELSP_1EEEEEENS4_6LayoutINS5_IJSB_SC_SC_EEENS5_IJSC_NSA_ILi0EEESU_EEEEENS5_IJNS4_10UnderscoreESX_SX_EEEEENS4_23SM90_TMA_LOAD_MULTICASTENS4_14ComposedLayoutINS4_7SwizzleILi3ELi4ELi3EEENS4_18smem_ptr_flag_bitsILi8EEENSS_INS5_IJNSA_ILi8EEESG_EEENS5_IJSG_SC_EEEEEEEvNS4_8identityES10_S1A_vS1B_EENS_8epilogue10collective6detail29Sm90TmaWarpSpecializedAdapterINS1E_15DefaultEpilogueISI_SJ_SJ_NS1D_6thread17LinearCombinationISI_Li1EffLNS1I_9ScaleType4KindE0ELNS_15FloatRoundStyleE2ESI_EENS1_15EpilogueDefaultEEEEEvvEEEEvNT_6ParamsE)
        .other          _ZN7cutlass13device_kernelINS_4gemm6kernel13GemmUniversalIN4cute5tupleIJiiiiEEENS1_10collective13CollectiveMmaINS1_37MainloopSm90TmaGmmaWarpSpecializedFP8ILi5ENS5_IJNS4_1CILi2EEESB_NSA_ILi1EEEEEENS1_35KernelTmaWarpSpecializedCooperativeEEENS5_IJNSA_ILi128EEESG_SG_EEENS_12float_e5m2_tENS5_IJlSC_lEEESI_SJ_NS4_8TiledMMAINS4_8MMA_AtomIJNS4_4SM904GMMA31MMA_64x128x32_F32E5M2E5M2_SS_TNILNSN_7ScaleInE1ELSP_1EEEEEENS4_6LayoutINS5_IJSB_SC_SC_EEENS5_IJSC_NSA_ILi0EEESU_EEEEENS5_IJNS4_10UnderscoreESX_SX_EEEEENS4_23SM90_TMA_LOAD_MULTICASTENS4_14ComposedLayoutINS4_7SwizzleILi3ELi4ELi3EEENS4_18smem_ptr_flag_bitsILi8EEENSS_INS5_IJNSA_ILi8EEESG_EEENS5_IJSG_SC_EEEEEEEvNS4_8identityES10_S1A_vS1B_EENS_8epilogue10collective6detail29Sm90TmaWarpSpecializedAdapterINS1E_15DefaultEpilogueISI_SJ_SJ_NS1D_6thread17LinearCombinationISI_Li1EffLNS1I_9ScaleType4KindE0ELNS_15FloatRoundStyleE2ESI_EENS1_15EpilogueDefaultEEEEEvvEEEEvNT_6ParamsE,@"STO_CUDA_ENTRY STV_DEFAULT"
_ZN7cutlass13device_kernelINS_4gemm6kernel13GemmUniversalIN4cute5tupleIJiiiiEEENS1_10collective13CollectiveMmaINS1_37MainloopSm90TmaGmmaWarpSpecializedFP8ILi5ENS5_IJNS4_1CILi2EEESB_NSA_ILi1EEEEEENS1_35KernelTmaWarpSpecializedCooperativeEEENS5_IJNSA_ILi128EEESG_SG_EEENS_12float_e5m2_tENS5_IJlSC_lEEESI_SJ_NS4_8TiledMMAINS4_8MMA_AtomIJNS4_4SM904GMMA31MMA_64x128x32_F32E5M2E5M2_SS_TNILNSN_7ScaleInE1ELSP_1EEEEEENS4_6LayoutINS5_IJSB_SC_SC_EEENS5_IJSC_NSA_ILi0EEESU_EEEEENS5_IJNS4_10UnderscoreESX_SX_EEEEENS4_23SM90_TMA_LOAD_MULTICASTENS4_14ComposedLayoutINS4_7SwizzleILi3ELi4ELi3EEENS4_18smem_ptr_flag_bitsILi8EEENSS_INS5_IJNSA_ILi8EEESG_EEENS5_IJSG_SC_EEEEEEEvNS4_8identityES10_S1A_vS1B_EENS_8epilogue10collective6detail29Sm90TmaWarpSpecializedAdapterINS1E_15DefaultEpilogueISI_SJ_SJ_NS1D_6thread17LinearCombinationISI_Li1EffLNS1I_9ScaleType4KindE0ELNS_15FloatRoundStyleE2ESI_EENS1_15EpilogueDefaultEEEEEvvEEEEvNT_6ParamsE:
[----:B------:R-:W-:Y:S01]  /*0000*/  LDC R1, c[0x0][0x28] ;  /* 0x00000a00ff017b82 */ /* 0x000fe20000000800 */
[----:B------:R-:W0:Y:S01]  /*0010*/  S2R R0, SR_TID.X ;  /* 0x0000000000007919 */ /* 0x000e220000002100 */
[----:B------:R-:W-:Y:S01]  /*0020*/  ELECT P0, URZ, PT ;  /* 0x00000000003f782f */ /* 0x000fe20003800000 */
[----:B------:R-:W-:Y:S01]  /*0030*/  BSSY B0, `(.L_x_0) ;  /* 0x000000f000007945 */ /* 0x000fe20003800000 */
[--C-:B0-----:R-:W-:Y:S02]  /*0040*/  SHF.R.U32.HI R2, RZ, 0x5, R0.reuse ;  /* 0x00000005ff027819 */ /* 0x101fe40000011600 */
[----:B------:R-:W-:-:S03]  /*0050*/  SHF.R.U32.HI R3, RZ, 0x7, R0 ;  /* 0x00000007ff037819 */ /* 0x000fc60000011600 */
[----:B------:R-:W0:Y:S04]  /*0060*/  SHFL.IDX PT, R7, R2, RZ, 0x1f ;  /* 0x00001fff02077589 */ /* 0x000e2800000e0000 */
[----:B------:R-:W1:Y:S01]  /*0070*/  SHFL.IDX PT, R3, R3, RZ, 0x1f ;  /* 0x00001fff03037589 */ /* 0x000e6200000e0000 */
[----:B0-----:R-:W-:-:S13]  /*0080*/  ISETP.NE.OR P0, PT, R7, RZ, !P0 ;  /* 0x000000ff0700720c */ /* 0x001fda0004705670 */
[----:B-1----:R-:W-:Y:S05]  /*0090*/  @P0 BRA `(.L_x_1) ;  /* 0x0000000000200947 */ /* 0x002fea0003800000 */
[----:B------:R-:W-:Y:S02]  /*00a0*/  ULDC.64 UR4, c[0x0][0x198] ;  /* 0x0000660000047ab9 */ /* 0x000fe40000000a00 */
[----:B------:R-:W-:Y:S02]  /*00b0*/  UIADD3 UR6, UP0, UR4, 0xf0, URZ ;  /* 0x000000f004067890 */ /* 0x000fe4000ff1e03f */
[----:B------:R-:W-:Y:S02]  /*00c0*/  UIADD3 UR4, UP1, UR4, 0x1f0, URZ ;  /* 0x000001f004047890 */ /* 0x000fe4000ff3e03f */
[----:B------:R-:W-:Y:S02]  /*00d0*/  UIADD3.X UR7, URZ, UR5, URZ, UP0, !UPT ;  /* 0x000000053f077290 */ /* 0x000fe400087fe43f */
[----:B------:R-:W-:-:S07]  /*00e0*/  UIADD3.X UR5, URZ, UR5, URZ, UP1, !UPT ;  /* 0x000000053f057290 */ /* 0x000fce0008ffe43f */
[----:B------:R0:W-:Y:S02]  /*00f0*/  UTMACCTL.PF [UR6] ;  /* 0x00000000060079b9 */ /* 0x0001e40008040000 */
[----:B------:R0:W-:Y:S02]  /*0100*/  UTMACCTL.PF [UR4] ;  /* 0x00000000040079b9 */ /* 0x0001e40008040000 */
[----:B0-----:R-:W-:Y:S01]  /*0110*/  NOP ;  /* 0x0000000000007918 */ /* 0x001fe20000000000 */
.L_x_1:
[----:B------:R-:W-:Y:S05]  /*0120*/  BSYNC B0 ;  /* 0x0000000000007941 */ /* 0x000fea0003800000 */
.L_x_0:
[----:B------:R-:W0:Y:S02]  /*0130*/  SHFL.IDX PT, R4, R2, RZ, 0x1f ;  /* 0x00001fff02047589 */ /* 0x000e2400000e0000 */
[----:B0-----:R-:W-:-:S13]  /*0140*/  ISETP.NE.AND P0, PT, R4, RZ, PT ;  /* 0x000000ff0400720c */ /* 0x001fda0003f05270 */
[----:B------:R-:W-:Y:S05]  /*0150*/  @P0 BRA `(.L_x_2) ;  /* 0x0000000000600947 */ /* 0x000fea0003800000 */
[----:B------:R-:W0:Y:S01]  /*0160*/  S2UR UR8, SR_CgaCtaId ;  /* 0x00000000000879c3 */ /* 0x000e220000008800 */
[----:B------:R-:W-:Y:S01]  /*0170*/  UMOV UR4, 0x400 ;  /* 0x0000040000047882 */ /* 0x000fe20000000000 */
[----:B------:R-:W-:Y:S01]  /*0180*/  UMOV UR5, 0x1 ;  /* 0x0000000100057882 */ /* 0x000fe20000000000 */
[----:B------:R-:W-:Y:S01]  /*0190*/  UMOV UR6, 0x6 ;  /* 0x0000000600067882 */ /* 0x000fe20000000000 */
[----:B------:R-:W-:Y:S01]  /*01a0*/  ELECT P0, URZ, PT ;  /* 0x00000000003f782f */ /* 0x000fe20003800000 */
[----:B------:R-:W-:-:S04]  /*01b0*/  UIADD3 UR6, -UR6, 0x100000, URZ ;  /* 0x0010000006067890 */ /* 0x000fc8000fffe13f */
[----:B------:R-:W-:Y:S02]  /*01c0*/  USHF.L.U32 UR7, UR6, 0xb, URZ ;  /* 0x0000000b06077899 */ /* 0x000fe4000800063f */
[----:B------:R-:W-:Y:S02]  /*01d0*/  USHF.L.U32 UR6, UR6, 0x1, URZ ;  /* 0x0000000106067899 */ /* 0x000fe4000800063f */
[----:B0-----:R-:W-:Y:S02]  /*01e0*/  ULEA UR8, UR8, UR4, 0x18 ;  /* 0x0000000408087291 */ /* 0x001fe4000f8ec03f */
[----:B------:R-:W-:-:S04]  /*01f0*/  UIADD3 UR4, -UR5, 0x100000, URZ ;  /* 0x0010000005047890 */ /* 0x000fc8000fffe13f */
[----:B------:R-:W-:Y:S02]  /*0200*/  USHF.L.U32 UR5, UR4, 0xb, URZ ;  /* 0x0000000b04057899 */ /* 0x000fe4000800063f */
[----:B------:R-:W-:Y:S01]  /*0210*/  USHF.L.U32 UR4, UR4, 0x1, URZ ;  /* 0x0000000104047899 */ /* 0x000fe2000800063f */
[----:B------:R-:W0:Y:S11]  /*0220*/  FENCE.VIEW.ASYNC.S ;  /* 0x00000000000073c6 */ /* 0x000e360000000000 */
[----:B0-----:R0:W1:Y:S01]  /*0230*/  SYNCS.EXCH.64 URZ, [UR8], UR4 ;  /* 0x00000004083f75b2 */ /* 0x0010620008000100 */
[----:B------:R0:W2:Y:S01]  /*0240*/  SYNCS.EXCH.64 URZ, [UR8+0x28], UR6 ;  /* 0x00002806083f75b2 */ /* 0x0000a20008000100 */
[----:B------:R0:W3:Y:S01]  /*0250*/  SYNCS.EXCH.64 URZ, [UR8+0x8], UR4 ;  /* 0x00000804083f75b2 */ /* 0x0000e20008000100 */
[----:B------:R0:W4:Y:S01]  /*0260*/  SYNCS.EXCH.64 URZ, [UR8+0x30], UR6 ;  /* 0x00003006083f75b2 */ /* 0x0001220008000100 */
[----:B------:R0:W0:Y:S01]  /*0270*/  SYNCS.EXCH.64 URZ, [UR8+0x10], UR4 ;  /* 0x00001004083f75b2 */ /* 0x0000220008000100 */
[----:B------:R0:W0:Y:S01]  /*0280*/  SYNCS.EXCH.64 URZ, [UR8+0x38], UR6 ;  /* 0x00003806083f75b2 */ /* 0x0000220008000100 */
[----:B------:R0:W0:Y:S01]  /*0290*/  SYNCS.EXCH.64 URZ, [UR8+0x18], UR4 ;  /* 0x00001804083f75b2 */ /* 0x0000220008000100 */
[----:B------:R0:W0:Y:S01]  /*02a0*/  SYNCS.EXCH.64 URZ, [UR8+0x40], UR6 ;  /* 0x00004006083f75b2 */ /* 0x0000220008000100 */
[----:B------:R0:W0:Y:S01]  /*02b0*/  SYNCS.EXCH.64 URZ, [UR8+0x20], UR4 ;  /* 0x00002004083f75b2 */ /* 0x0000220008000100 */
[----:B------:R0:W0:Y:S01]  /*02c0*/  SYNCS.EXCH.64 URZ, [UR8+0x48], UR6 ;  /* 0x00004806083f75b2 */ /* 0x0000220008000100 */
[----:B------:R-:W-:Y:S01]  /*02d0*/  NOP ;  /* 0x0000000000007918 */ /* 0x000fe20000000000 */
.L_x_2:
[----:B------:R-:W-:Y:S01]  /*02e0*/  SHF.R.S32.HI R5, RZ, 0x1f, R0 ;  /* 0x0000001fff057819 */ /* 0x000fe20000011400 */
[----:B------:R-:W5:Y:S01]  /*02f0*/  SHFL.IDX PT, R2, R2, RZ, 0x1f ;  /* 0x00001fff02027589 */ /* 0x000f6200000e0000 */
[----:B0-----:R-:W0:Y:S01]  /*0300*/  S2UR UR8, SR_CTAID.X ;  /* 0x00000000000879c3 */ /* 0x001e220000002500 */
[----:B------:R-:W-:Y:S02]  /*0310*/  ELECT P0, URZ, PT ;  /* 0x00000000003f782f */ /* 0x000fe40003800000 */
[----:B------:R-:W-:Y:S01]  /*0320*/  LEA.HI R5, R5, R0, RZ, 0x7 ;  /* 0x0000000005057211 */ /* 0x000fe200078f38ff */
[----:B------:R-:W1:Y:S01]  /*0330*/  S2R R8, SR_CTAID.Y ;  /* 0x0000000000087919 */ /* 0x000e620000002600 */
[----:B------:R-:W-:Y:S01]  /*0340*/  SHF.R.S32.HI R11, RZ, 0x1f, R4 ;  /* 0x0000001fff0b7819 */ /* 0x000fe20000011404 */
[----:B------:R-:W-:Y:S01]  /*0350*/  ULDC UR4, c[0x0][0x150] ;  /* 0x0000540000047ab9 */ /* 0x000fe20000000800 */
[----:B------:R-:W-:Y:S01]  /*0360*/  LOP3.LUT R5, R5, 0xffffff80, RZ, 0xc0, !PT ;  /* 0xffffff8005057812 */ /* 0x000fe200078ec0ff */
[----:B------:R-:W-:Y:S01]  /*0370*/  VIADD R16, R3, 0xffffffff ;  /* 0xffffffff03107836 */ /* 0x000fe20000000000 */
[----:B------:R-:W-:Y:S01]  /*0380*/  LEA.HI R11, R11, R4, RZ, 0x2 ;  /* 0x000000040b0b7211 */ /* 0x000fe200078f10ff */
[----:B------:R-:W2:Y:S01]  /*0390*/  LDC R12, c[0x0][0x144] ;  /* 0x00005100ff0c7b82 */ /* 0x000ea20000000800 */
[----:B------:R-:W-:Y:S01]  /*03a0*/  NOP ;  /* 0x0000000000007918 */ /* 0x000fe20000000000 */
[----:B------:R-:W-:Y:S01]  /*03b0*/  IMAD.IADD R6, R0, 0x1, -R5 ;  /* 0x0000000100067824 */ /* 0x000fe200078e0a05 */
[----:B------:R-:W-:Y:S01]  /*03c0*/  LOP3.LUT R11, R11, 0x3ffffffc, RZ, 0xc0, !PT ;  /* 0x3ffffffc0b0b7812 */ /* 0x000fe200078ec0ff */
[----:B------:R-:W-:Y:S01]  /*03d0*/  NOP ;  /* 0x0000000000007918 */ /* 0x000fe20000000000 */
[----:B------:R-:W-:-:S02]  /*03e0*/  ISETP.NE.AND P4, PT, R3, RZ, PT ;  /* 0x000000ff0300720c */ /* 0x000fc40003f85270 */
[----:B------:R-:W-:Y:S01]  /*03f0*/  SHF.R.S32.HI R5, RZ, 0x1f, R6 ;  /* 0x0000001fff057819 */ /* 0x000fe20000011406 */
[----:B------:R-:W-:Y:S01]  /*0400*/  IMAD.IADD R4, R4, 0x1, -R11 ;  /* 0x0000000104047824 */ /* 0x000fe200078e0a0b */
[----:B------:R-:W3:Y:S01]  /*0410*/  LDC R14, c[0x0][0x140] ;  /* 0x00005000ff0e7b82 */ /* 0x000ee20000000800 */
[----:B------:R-:W-:Y:S02]  /*0420*/  ISETP.GE.U32.AND P6, PT, R16, 0x2, PT ;  /* 0x000000021000780c */ /* 0x000fe40003fc6070 */
[----:B------:R-:W-:Y:S02]  /*0430*/  LEA.HI R5, R5, R6, RZ, 0x3 ;  /* 0x0000000605057211 */ /* 0x000fe400078f18ff */
[----:B-----5:R-:W-:Y:S02]  /*0440*/  ISETP.NE.OR P0, PT, R2, RZ, !P0 ;  /* 0x000000ff0200720c */ /* 0x020fe40004705670 */
[--C-:B------:R-:W-:Y:S01]  /*0450*/  SHF.R.S32.HI R2, RZ, 0x3, R5.reuse ;  /* 0x00000003ff027819 */ /* 0x100fe20000011405 */
[----:B------:R-:W5:Y:S01]  /*0460*/  LDC R13, c[0x0][0x148] ;  /* 0x00005200ff0d7b82 */ /* 0x000f620000000800 */
[----:B------:R-:W-:-:S02]  /*0470*/  SHF.R.S32.HI R5, RZ, 0x1f, R5 ;  /* 0x0000001fff057819 */ /* 0x000fc40000011405 */
[----:B0-----:R-:W-:Y:S02]  /*0480*/  I2FP.F32.U32 R10, UR8 ;  /* 0x00000008000a7c45 */ /* 0x001fe40008201000 */
[----:B------:R-:W-:-:S03]  /*0490*/  LEA.HI R5, R5, R2, RZ, 0x2 ;  /* 0x0000000205057211 */ /* 0x000fc600078f10ff */
[----:B------:R-:W-:Y:S01]  /*04a0*/  FMUL R10, R10, UR4 ;  /* 0x000000040a0a7c20 */ /* 0x000fe20008400000 */
[----:B------:R-:W-:Y:S01]  /*04b0*/  LOP3.LUT R5, R5, 0xfffffffc, RZ, 0xc0, !PT ;  /* 0xfffffffc05057812 */ /* 0x000fe200078ec0ff */
[----:B------:R-:W-:Y:S01]  /*04c0*/  VOTEU.ALL UP0, P0 ;  /* 0x00000000003f7886 */ /* 0x000fe20000000000 */
[----:B-1----:R-:W-:Y:S01]  /*04d0*/  I2FP.F32.U32 R11, R8 ;  /* 0x00000008000b7245 */ /* 0x002fe20000201000 */
[----:B------:R-:W-:Y:S01]  /*04e0*/  ULDC UR4, c[0x0][0x154] ;  /* 0x0000550000047ab9 */ /* 0x000fe20000000800 */
[----:B------:R-:W-:Y:S01]  /*04f0*/  VOTEU.ALL UP1, P0 ;  /* 0x00000000003f7886 */ /* 0x000fe20000020000 */
[----:B------:R-:W0:Y:S01]  /*0500*/  F2I.U32.TRUNC.NTZ R10, R10 ;  /* 0x0000000a000a7305 */ /* 0x000e22000020f000 */
[----:B------:R-:W-:Y:S01]  /*0510*/  IMAD.IADD R5, R2, 0x1, -R5 ;  /* 0x0000000102057824 */ /* 0x000fe200078e0a05 */
[----:B------:R-:W1:Y:S01]  /*0520*/  @!UP0 S2UR UR7, SR_CgaCtaId ;  /* 0x00000000000789c3 */ /* 0x000e620000008800 */
[----:B------:R-:W-:Y:S01]  /*0530*/  @!UP0 UMOV UR6, 0x400 ;  /* 0x0000040000068882 */ /* 0x000fe20000000000 */
[----:B---3--:R-:W-:Y:S01]  /*0540*/  ISETP.EQ.U32.AND P3, PT, R14, 0x1, PT ;  /* 0x000000010e00780c */ /* 0x008fe20003f62070 */
[----:B------:R-:W-:-:S05]  /*0550*/  IMAD R5, R4, 0x4, R5 ;  /* 0x0000000404057824 */ /* 0x000fca00078e0205 */
[----:B------:R-:W-:-:S04]  /*0560*/  LEA.HI R2, R5, R5, RZ, 0x1 ;  /* 0x0000000505027211 */ /* 0x000fc800078f08ff */
[----:B------:R-:W-:Y:S01]  /*0570*/  LOP3.LUT R4, R2, 0xfffffffe, RZ, 0xc0, !PT ;  /* 0xfffffffe02047812 */ /* 0x000fe200078ec0ff */
[----:B0-----:R-:W-:Y:S02]  /*0580*/  IMAD.MOV R15, RZ, RZ, -R10 ;  /* 0x000000ffff0f7224 */ /* 0x001fe400078e0a0a */
[----:B------:R-:W-:Y:S01]  /*0590*/  FMUL R10, R11, UR4 ;  /* 0x000000040b0a7c20 */ /* 0x000fe20008400000 */
[----:B------:R-:W-:Y:S01]  /*05a0*/  SHF.R.S32.HI R2, RZ, 0x1f, R7 ;  /* 0x0000001fff027819 */ /* 0x000fe20000011407 */
[----:B------:R-:W-:Y:S01]  /*05b0*/  UMOV UR4, 0x20 ;  /* 0x0000002000047882 */ /* 0x000fe20000000000 */
[----:B--2---:R-:W-:Y:S01]  /*05c0*/  IMAD R12, R12, R15, UR8 ;  /* 0x000000080c0c7e24 */ /* 0x004fe2000f8e020f */
[----:B------:R-:W-:-:S04]  /*05d0*/  @!UP0 UIADD3 UR4, -UR4, 0x100000, URZ ;  /* 0x0010000004048890 */ /* 0x000fc8000fffe13f */
[----:B------:R-:W-:Y:S02]  /*05e0*/  @!UP0 USHF.L.U32 UR5, UR4, 0xb, URZ ;  /* 0x0000000b04058899 */ /* 0x000fe4000800063f */
[----:B------:R-:W-:Y:S01]  /*05f0*/  @!UP0 USHF.L.U32 UR4, UR4, 0x1, URZ ;  /* 0x0000000104048899 */ /* 0x000fe2000800063f */
[C---:B------:R-:W-:Y:S01]  /*0600*/  IMAD.IADD R11, R5.reuse, 0x1, -R4 ;  /* 0x00000001050b7824 */ /* 0x040fe200078e0a04 */
[----:B------:R-:W0:Y:S01]  /*0610*/  F2I.U32.TRUNC.NTZ R10, R10 ;  /* 0x0000000a000a7305 */ /* 0x000e22000020f000 */
[----:B------:R-:W-:Y:S01]  /*0620*/  LEA.HI R2, R2, R7, RZ, 0x2 ;  /* 0x0000000702027211 */ /* 0x000fe200078f10ff */
[----:B------:R-:W-:Y:S02]  /*0630*/  IMAD.SHL.U32 R4, R5, 0x4, RZ ;  /* 0x0000000405047824 */ /* 0x000fe400078e00ff */
[----:B------:R-:W-:Y:S01]  /*0640*/  ISETP.NE.AND P2, PT, R11, R12, PT ;  /* 0x0000000c0b00720c */ /* 0x000fe20003f45270 */
[----:B-1----:R-:W-:Y:S01]  /*0650*/  @!UP0 ULEA UR6, UR7, UR6, 0x18 ;  /* 0x0000000607068291 */ /* 0x002fe2000f8ec03f */
[----:B------:R-:W-:Y:S01]  /*0660*/  LOP3.LUT R2, R2, 0xfffffffc, RZ, 0xc0, !PT ;  /* 0xfffffffc02027812 */ /* 0x000fe200078ec0ff */
[----:B------:R-:W-:Y:S01]  /*0670*/  VOTEU.ALL UP0, P0 ;  /* 0x00000000003f7886 */ /* 0x000fe20000000000 */
[----:B------:R-:W-:-:S02]  /*0680*/  LOP3.LUT R5, R5, 0xc, R4, 0x78, !PT ;  /* 0x0000000c05057812 */ /* 0x000fc400078e7804 */
[----:B------:R-:W-:Y:S01]  /*0690*/  LOP3.LUT P0, RZ, R6, 0x7, RZ, 0xc0, !PT ;  /* 0x0000000706ff7812 */ /* 0x000fe2000780c0ff */
[----:B------:R-:W-:Y:S02]  /*06a0*/  IMAD.IADD R7, R7, 0x1, -R2 ;  /* 0x0000000107077824 */ /* 0x000fe400078e0a02 */
[----:B------:R-:W-:Y:S01]  /*06b0*/  IMAD.MOV.U32 R6, RZ, RZ, 0x1 ;  /* 0x00000001ff067424 */ /* 0x000fe200078e00ff */
[----:B------:R-:W-:Y:S01]  /*06c0*/  ISETP.LT.U32.AND P0, PT, R5, 0x4, !P0 ;  /* 0x000000040500780c */ /* 0x000fe20004701070 */
[----:B0-----:R-:W-:Y:S01]  /*06d0*/  IMAD.MOV R20, RZ, RZ, -R10 ;  /* 0x000000ffff147224 */ /* 0x001fe200078e0a0a */
[----:B------:R-:W-:Y:S01]  /*06e0*/  ISETP.NE.AND P1, PT, R7, 0x3, PT ;  /* 0x000000030700780c */ /* 0x000fe20003f25270 */
[----:B------:R-:W0:Y:S02]  /*06f0*/  FENCE.VIEW.ASYNC.S ;  /* 0x00000000000073c6 */ /* 0x000e240000000000 */
[----:B0-----:R0:W1:Y:S01]  /*0700*/  @!UP0 SYNCS.EXCH.64 URZ, [UR6+0x60], UR4 ;  /* 0x00006004063f85b2 */ /* 0x0010620008000100 */
[----:B------:R-:W-:Y:S01]  /*0710*/  @P2 LEA.HI R2, R5, R5, RZ, 0x1 ;  /* 0x0000000505022211 */ /* 0x000fe200078f08ff */
[----:B-----5:R-:W-:Y:S01]  /*0720*/  IMAD R11, R13, R20, R8 ;  /* 0x000000140d0b7224 */ /* 0x020fe200078e0208 */
[----:B------:R-:W-:-:S02]  /*0730*/  ISETP.EQ.OR P1, PT, R7, RZ, !P1 ;  /* 0x000000ff0700720c */ /* 0x000fc40004f22670 */
[----:B------:R-:W-:Y:S02]  /*0740*/  @P2 SHF.R.S32.HI R2, RZ, 0x1, R2 ;  /* 0x00000001ff022819 */ /* 0x000fe40000011402 */
[----:B------:R-:W-:Y:S02]  /*0750*/  ISETP.EQ.AND P1, PT, R3, RZ, P1 ;  /* 0x000000ff0300720c */ /* 0x000fe40000f22270 */
[----:B------:R-:W-:Y:S02]  /*0760*/  @P2 ISETP.NE.AND P5, PT, R2, R11, PT ;  /* 0x0000000b0200220c */ /* 0x000fe40003fa5270 */
[----:B------:R-:W-:Y:S02]  /*0770*/  SEL R3, RZ, 0x1, !P0 ;  /* 0x00000001ff037807 */ /* 0x000fe40004000000 */
[----:B------:R-:W-:Y:S02]  /*0780*/  @P2 SEL R6, RZ, 0x1, P5 ;  /* 0x00000001ff062807 */ /* 0x000fe40002800000 */
[----:B------:R-:W-:Y:S01]  /*0790*/  SEL R4, RZ, 0x1, !P1 ;  /* 0x00000001ff047807 */ /* 0x000fe20004800000 */
[----:B------:R0:W2:Y:S01]  /*07a0*/  @!UP1 SYNCS.EXCH.64 URZ, [UR6+0x68], UR4 ;  /* 0x00006804063f95b2 */ /* 0x0000a20008000100 */
[----:B------:R-:W-:Y:S01]  /*07b0*/  LOP3.LUT R6, R6, R3, RZ, 0xc0, !PT ;  /* 0x0000000306067212 */ /* 0x000fe200078ec0ff */
[----:B------:R-:W-:Y:S01]  /*07c0*/  NOP ;  /* 0x0000000000007918 */ /* 0x000fe20000000000 */
[----:B------:R-:W-:Y:S01]  /*07d0*/  SEL R4, R4, 0x2, P6 ;  /* 0x0000000204047807 */ /* 0x000fe20003000000 */
[----:B------:R-:W-:Y:S06]  /*07e0*/  @!P3 BRA `(.L_x_3) ;  /* 0x000000000008b947 */ /* 0x000fec0003800000 */
[----:B-12-4-:R-:W-:Y:S01]  /*07f0*/  UCGABAR_ARV ;  /* 0x00000000000079c7 */ /* 0x016fe20008000000 */
[----:B------:R-:W-:Y:S05]  /*0800*/  BRA `(.L_x_4) ;  /* 0x0000000000047947 */ /* 0x000fea0003800000 */
.L_x_3:
[----:B-12-4-:R-:W-:Y:S01]  /*0810*/  NOP ;  /* 0x0000000000007918 */ /* 0x016fe20000000000 */
.L_x_4:
[----:B------:R-:W1:Y:S01]  /*0820*/  LDC R2, c[0x0][0x65c] ;  /* 0x00019700ff027b82 */ /* 0x000e620000000800 */
[----:B------:R-:W-:Y:S01]  /*0830*/  IMAD.MOV.U32 R3, RZ, RZ, RZ ;  /* 0x000000ffff037224 */ /* 0x000fe200078e00ff */
[----:B-1----:R-:W-:Y:S01]  /*0840*/  ISETP.NE.AND P2, PT, R2, 0x1, PT ;  /* 0x000000010200780c */ /* 0x002fe20003f45270 */
[----:B------:R-:W-:-:S12]  /*0850*/  IMAD.U32 R2, RZ, RZ, UR8 ;  /* 0x00000008ff027e24 */ /* 0x000fd8000f8e00ff */
[----:B------:R-:W1:Y:S01]  /*0860*/  @P2 LDC R15, c[0x0][0x10] ;  /* 0x00000400ff0f2b82 */ /* 0x000e620000000800 */
[----:B------:R-:W-:Y:S02]  /*0870*/  @P2 IMAD.MOV.U32 R9, RZ, RZ, RZ ;  /* 0x000000ffff092224 */ /* 0x000fe400078e00ff */
[----:B------:R-:W-:-:S05]  /*0880*/  @P2 IMAD.MOV.U32 R17, RZ, RZ, RZ ;  /* 0x000000ffff112224 */ /* 0x000fca00078e00ff */
[----:B------:R-:W2:Y:S01]  /*0890*/  @!P2 LDC R11, c[0x0][0xc] ;  /* 0x00000300ff0bab82 */ /* 0x000ea20000000800 */
[----:B-1----:R-:W-:-:S04]  /*08a0*/  @P2 IMAD.WIDE.U32 R14, R15, UR8, R8 ;  /* 0x000000080f0e2c25 */ /* 0x002fc8000f8e0008 */
[----:B--2---:R-:W-:-:S04]  /*08b0*/  @!P2 IMAD.WIDE.U32 R10, R8, R11, R2 ;  /* 0x0000000b080aa225 */ /* 0x004fc800078e0002 */
[----:B------:R-:W-:Y:S02]  /*08c0*/  @P2 IMAD.MOV.U32 R2, RZ, RZ, R14 ;  /* 0x000000ffff022224 */ /* 0x000fe400078e000e */
[----:B------:R-:W-:Y:S02]  /*08d0*/  @P2 IMAD.IADD R3, R15, 0x1, R17 ;  /* 0x000000010f032824 */ /* 0x000fe400078e0211 */
[----:B------:R-:W-:Y:S02]  /*08e0*/  @!P2 IMAD.MOV.U32 R2, RZ, RZ, R10 ;  /* 0x000000ffff02a224 */ /* 0x000fe400078e000a */
[----:B------:R-:W-:Y:S01]  /*08f0*/  @!P2 IMAD.MOV.U32 R3, RZ, RZ, R11 ;  /* 0x000000ffff03a224 */ /* 0x000fe200078e000b */
[----:B------:R-:W-:Y:S06]  /*0900*/  @!P3 BRA `(.L_x_5) ;  /* 0x00000000000cb947 */ /* 0x000fec0003800000 */
[----:B------:R-:W-:Y:S01]  /*0910*/  UCGABAR_WAIT ;  /* 0x0000000000007dc7 */ /* 0x000fe20008000000 */
[----:B------:R-:W-:Y:S01]  /*0920*/  CCTL.IVALL ;  /* 0x00000000ff00798f */ /* 0x000fe20002000000 */
[----:B------:R-:W-:Y:S05]  /*0930*/  BRA `(.L_x_6) ;  /* 0x0000000000047947 */ /* 0x000fea0003800000 */
.L_x_5:
[----:B------:R-:W-:Y:S06]  /*0940*/  BAR.SYNC.DEFER_BLOCKING 0x0 ;  /* 0x0000000000007b1d */ /* 0x000fec0000010000 */
.L_x_6:
[----:B------:R-:W-:Y:S05]  /*0950*/  @!P4 BRA `(.L_x_7) ;  /* 0x0000007400a0c947 */ /* 0x000fea0003800000 */
[----:B------:R-:W-:-:S13]  /*0960*/  ISETP.GT.U32.AND P0, PT, R16, 0x1, PT ;  /* 0x000000011000780c */ /* 0x000fda0003f04070 */
[----:B0-----:R-:W-:Y:S05]  /*0970*/  @P0 EXIT ;  /* 0x000000000000094d */ /* 0x001fea0003800000 */
[----:B------:R-:W-:Y:S01]  /*0980*/  ULDC.64 UR4, c[0x0][0x650] ;  /* 0x0001940000047ab9 */ /* 0x000fe20000000a00 */
[----:B------:R-:W-:Y:S01]  /*0990*/  PRMT R14, RZ, 0x7610, R14 ;  /* 0x00007610ff0e7816 */ /* 0x000fe2000000000e */
[----:B------:R-:W-:Y:S01]  /*09a0*/  IMAD.MOV.U32 R10, RZ, RZ, -0x1 ;  /* 0xffffffffff0a7424 */ /* 0x000fe200078e00ff */
[----:B------:R-:W-:Y:S01]  /*09b0*/  ISETP.GE.U32.AND P0, PT, R2, UR4, PT ;  /* 0x0000000402007c0c */ /* 0x000fe2000bf06070 */
[----:B------:R-:W-:Y:S02]  /*09c0*/  IMAD.MOV.U32 R11, RZ, RZ, -0x1 ;  /* 0xffffffffff0b7424 */ /* 0x000fe400078e00ff */
[----:B------:R-:W-:Y:S01]  /*09d0*/  IMAD.MOV.U32 R7, RZ, RZ, -0x1 ;  /* 0xffffffffff077424 */ /* 0x000fe200078e00ff */
[----:B------:R-:W-:-:S13]  /*09e0*/  ISETP.GE.U32.AND.EX P0, PT, R3, UR5, PT, P0 ;  /* 0x0000000503007c0c */ /* 0x000fda000bf06100 */
[----:B------:R-:W-:Y:S05]  /*09f0*/  @P0 BRA `(.L_x_8) ;  /* 0x0000000400280947 */ /* 0x000fea0003800000 */
[----:B------:R-:W0:Y:S01]  /*0a00*/  LDC.64 R22, c[0x0][0x628] ;  /* 0x00018a00ff167b82 */ /* 0x000e220000000a00 */
[----:B------:R-:W-:Y:S02]  /*0a10*/  IMAD.MOV.U32 R10, RZ, RZ, R2 ;  /* 0x000000ffff0a7224 */ /* 0x000fe400078e0002 */
[----:B------:R-:W-:-:S05]  /*0a20*/  IMAD.MOV.U32 R11, RZ, RZ, R3 ;  /* 0x000000ffff0b7224 */ /* 0x000fca00078e0003 */
[----:B------:R-:W1:Y:S08]  /*0a30*/  LDC R18, c[0x0][0x630] ;  /* 0x00018c00ff127b82 */ /* 0x000e700000000800 */
[----:B------:R-:W2:Y:S01]  /*0a40*/  LDC.64 R24, c[0x0][0x620] ;  /* 0x00018800ff187b82 */ /* 0x000ea20000000a00 */
[----:B0-----:R-:W-:-:S04]  /*0a50*/  ISETP.NE.U32.AND P0, PT, R22, RZ, PT ;  /* 0x000000ff1600720c */ /* 0x001fc80003f05070 */
[----:B------:R-:W-:-:S13]  /*0a60*/  ISETP.NE.AND.EX P0, PT, R23, RZ, PT, P0 ;  /* 0x000000ff1700720c */ /* 0x000fda0003f05300 */
[----:B-12---:R-:W-:Y:S05]  /*0a70*/  @!P0 BRA `(.L_x_9) ;  /* 0x0000000000288947 */ /* 0x006fea0003800000 */
[----:B------:R-:W0:Y:S02]  /*0a80*/  LDC R7, c[0x0][0x634] ;  /* 0x00018d00ff077b82 */ /* 0x000e240000000800 */
[----:B0-----:R-:W-:-:S05]  /*0a90*/  IADD3 R7, P0, R2, R7, RZ ;  /* 0x0000000702077210 */ /* 0x001fca0007f1e0ff */
[----:B------:R-:W-:-:S04]  /*0aa0*/  IMAD.X R19, RZ, RZ, R3, P0 ;  /* 0x000000ffff137224 */ /* 0x000fc800000e0603 */
[----:B------:R-:W-:-:S04]  /*0ab0*/  IMAD.WIDE.U32 R10, R19, R22, RZ ;  /* 0x00000016130a7225 */ /* 0x000fc800078e00ff */
[----:B------:R-:W-:-:S04]  /*0ac0*/  IMAD.WIDE.U32 R14, P0, R7, R23, R10 ;  /* 0x00000017070e7225 */ /* 0x000fc8000780000a */
[----:B------:R-:W-:-:S04]  /*0ad0*/  IMAD.WIDE.U32 R10, R7, R22, RZ ;  /* 0x00000016070a7225 */ /* 0x000fc800078e00ff */
[----:B------:R-:W-:Y:S01]  /*0ae0*/  IMAD.X R17, RZ, RZ, RZ, P0 ;  /* 0x000000ffff117224 */ /* 0x000fe200000e06ff */
[----:B------:R-:W-:Y:S01]  /*0af0*/  IADD3 RZ, P0, R11, R14, RZ ;  /* 0x0000000e0bff7210 */ /* 0x000fe20007f1e0ff */
[----:B------:R-:W-:-:S04]  /*0b00*/  IMAD.MOV.U32 R16, RZ, RZ, R15 ;  /* 0x000000ffff107224 */ /* 0x000fc800078e000f */
[----:B------:R-:W-:-:S08]  /*0b10*/  IMAD.WIDE.U32.X R10, R19, R23, R16, P0 ;  /* 0x00000017130a7225 */ /* 0x000fd000000e0410 */
.L_x_9:
[----:B------:R-:W0:Y:S01]  /*0b20*/  LDC.64 R26, c[0x0][0x640] ;  /* 0x00019000ff1a7b82 */ /* 0x000e220000000a00 */
[--C-:B------:R-:W-:Y:S01]  /*0b30*/  SHF.R.U64 R28, R10, R18, R11.reuse ;  /* 0x000000120a1c7219 */ /* 0x100fe2000000120b */
[----:B------:R-:W-:Y:S01]  /*0b40*/  IMAD R29, R13, R20, R8 ;  /* 0x000000140d1d7224 */ /* 0x000fe200078e0208 */
[----:B------:R-:W-:Y:S01]  /*0b50*/  SHF.R.U32.HI R7, RZ, R18, R11 ;  /* 0x00000012ff077219 */ /* 0x000fe2000001160b */
[----:B------:R-:W-:Y:S01]  /*0b60*/  IMAD.MOV.U32 R23, RZ, RZ, 0x1 ;  /* 0x00000001ff177424 */ /* 0x000fe200078e00ff */
[----:B------:R-:W-:-:S03]  /*0b70*/  IADD3 R9, P0, RZ, -R28, RZ ;  /* 0x8000001cff097210 */ /* 0x000fc60007f1e0ff */
[----:B------:R-:W1:Y:S02]  /*0b80*/  LDC R16, c[0x0][0x618] ;  /* 0x00018600ff107b82 */ /* 0x000e640000000800 */
[----:B------:R-:W-:Y:S02]  /*0b90*/  IMAD.X R7, RZ, RZ, ~R7, P0 ;  /* 0x000000ffff077224 */ /* 0x000fe400000e0e07 */
[----:B------:R-:W-:-:S04]  /*0ba0*/  IMAD.WIDE.U32 R10, R9, R24, R2 ;  /* 0x00000018090a7225 */ /* 0x000fc800078e0002 */
[----:B------:R-:W2:Y:S01]  /*0bb0*/  LDC R15, c[0x0][0x608] ;  /* 0x00018200ff0f7b82 */ /* 0x000ea20000000800 */
[----:B------:R-:W-:-:S04]  /*0bc0*/  IMAD R14, R7, R24, RZ ;  /* 0x00000018070e7224 */ /* 0x000fc800078e02ff */
[----:B------:R-:W-:-:S03]  /*0bd0*/  IMAD R7, R9, R25, R14 ;  /* 0x0000001909077224 */ /* 0x000fc600078e020e */
[----:B------:R-:W3:Y:S01]  /*0be0*/  LDC R22, c[0x0][0x658] ;  /* 0x00019600ff167b82 */ /* 0x000ee20000000800 */
[----:B------:R-:W-:Y:S01]  /*0bf0*/  IMAD.IADD R7, R11, 0x1, R7 ;  /* 0x000000010b077824 */ /* 0x000fe200078e0207 */
[----:B0-----:R-:W-:-:S04]  /*0c00*/  ISETP.NE.U32.AND P0, PT, R26, RZ, PT ;  /* 0x000000ff1a00720c */ /* 0x001fc80003f05070 */
[----:B------:R-:W-:Y:S02]  /*0c10*/  ISETP.NE.AND.EX P0, PT, R27, RZ, PT, P0 ;  /* 0x000000ff1b00720c */ /* 0x000fe40003f05300 */
[----:B------:R-:W0:Y:S01]  /*0c20*/  LDC R18, c[0x0][0x600] ;  /* 0x00018000ff127b82 */ /* 0x000e220000000800 */
[-CC-:B-1----:R-:W-:Y:S02]  /*0c30*/  SHF.R.U64 R19, R10, R16.reuse, R7.reuse ;  /* 0x000000100a137219 */ /* 0x182fe40000001207 */
[----:B------:R-:W-:Y:S01]  /*0c40*/  SHF.R.U32.HI R10, RZ, R16, R7 ;  /* 0x00000010ff0a7219 */ /* 0x000fe20000011607 */
[----:B------:R-:W-:-:S04]  /*0c50*/  IMAD.MOV.U32 R7, RZ, RZ, -0x1 ;  /* 0xffffffffff077424 */ /* 0x000fc800078e00ff */
[----:B------:R-:W1:Y:S01]  /*0c60*/  LDC R21, c[0x0][0x648] ;  /* 0x00019200ff157b82 */ /* 0x000e620000000800 */
[-CC-:B--2---:R-:W-:Y:S02]  /*0c70*/  SHF.R.U64 R16, R19, R15.reuse, R10.reuse ;  /* 0x0000000f13107219 */ /* 0x184fe4000000120a */
[----:B------:R-:W-:-:S05]  /*0c80*/  SHF.R.U32.HI R9, RZ, R15, R10 ;  /* 0x0000000fff097219 */ /* 0x000fca000001160a */
[----:B------:R-:W2:Y:S01]  /*0c90*/  LDC R24, c[0x0][0x638] ;  /* 0x00018e00ff187b82 */ /* 0x000ea20000000800 */
[-CC-:B---3--:R-:W-:Y:S02]  /*0ca0*/  SHF.R.U64 R20, R16, R22.reuse, R9.reuse ;  /* 0x0000001610147219 */ /* 0x188fe40000001209 */
[-C--:B------:R-:W-:Y:S02]  /*0cb0*/  SHF.L.U32 R7, R7, R22.reuse, RZ ;  /* 0x0000001607077219 */ /* 0x080fe400000006ff */
[----:B------:R-:W-:Y:S01]  /*0cc0*/  SHF.R.U32.HI R9, RZ, R22, R9 ;  /* 0x00000016ff097219 */ /* 0x000fe20000011609 */
[----:B------:R-:W-:Y:S01]  /*0cd0*/  IMAD.MOV.U32 R8, RZ, RZ, R20 ;  /* 0x000000ffff087224 */ /* 0x000fe200078e0014 */
[----:B------:R-:W-:Y:S01]  /*0ce0*/  LOP3.LUT R13, RZ, R7, RZ, 0x33, !PT ;  /* 0x00000007ff0d7212 */ /* 0x000fe200078e33ff */
[----:B------:R-:W3:Y:S01]  /*0cf0*/  LDC R25, c[0x0][0x610] ;  /* 0x00018400ff197b82 */ /* 0x000ee20000000800 */
[----:B------:R-:W-:Y:S05]  /*0d00*/  @!P0 BRA `(.L_x_10) ;  /* 0x0000000000288947 */ /* 0x000fea0003800000 */
[----:B------:R-:W4:Y:S02]  /*0d10*/  LDC R7, c[0x0][0x64c] ;  /* 0x00019300ff077b82 */ /* 0x000f240000000800 */
[----:B----4-:R-:W-:-:S05]  /*0d20*/  IADD3 R7, P0, R20, R7, RZ ;  /* 0x0000000714077210 */ /* 0x010fca0007f1e0ff */
        /* <DEDUP_REMOVED lines=8> */
.L_x_10:
[----:B-1----:R-:W-:Y:S01]  /*0db0*/  SHF.R.U64 R9, R8, R21, R9 ;  /* 0x0000001508097219 */ /* 0x002fe20000001209 */
[----:B0-----:R-:W-:Y:S01]  /*0dc0*/  VIADD R10, R18, 0xffffffff ;  /* 0xffffffff120a7836 */ /* 0x001fe20000000000 */
[----:B------:R-:W-:Y:S01]  /*0dd0*/  SHF.L.U32 R7, R23, R22, RZ ;  /* 0x0000001617077219 */ /* 0x000fe200000006ff */
[----:B------:R-:W-:Y:S01]  /*0de0*/  IMAD.MOV.U32 R14, RZ, RZ, 0x1 ;  /* 0x00000001ff0e7424 */ /* 0x000fe200078e00ff */
[----:B------:R-:W-:Y:S01]  /*0df0*/  LOP3.LUT R8, R16, R13, RZ, 0xc0, !PT ;  /* 0x0000000d10087212 */ /* 0x000fe200078ec0ff */
[----:B------:R-:W-:Y:S01]  /*0e00*/  IMAD.MOV R11, RZ, RZ, -R9 ;  /* 0x000000ffff0b7224 */ /* 0x000fe200078e0a09 */
[----:B------:R-:W-:Y:S02]  /*0e10*/  SEL R12, R12, R29, !P2 ;  /* 0x0000001d0c0c7207 */ /* 0x000fe40005000000 */
[----:B------:R-:W-:Y:S01]  /*0e20*/  LOP3.LUT R10, R19, R10, RZ, 0xc0, !PT ;  /* 0x0000000a130a7212 */ /* 0x000fe200078ec0ff */
[----:B------:R-:W-:Y:S02]  /*0e30*/  IMAD R9, R7, R9, R8 ;  /* 0x0000000907097224 */ /* 0x000fe400078e0208 */
[----:B--2---:R-:W-:-:S02]  /*0e40*/  IMAD R7, R11, R24, R20 ;  /* 0x000000180b077224 */ /* 0x004fc400078e0214 */
[----:B---3--:R-:W-:Y:S02]  /*0e50*/  IMAD R12, R9, R25, R12 ;  /* 0x00000019090c7224 */ /* 0x008fe400078e020c */
[----:B------:R-:W-:-:S05]  /*0e60*/  IMAD R7, R7, R18, R10 ;  /* 0x0000001207077224 */ /* 0x000fca00078e020a */
[----:B------:R-:W-:Y:S02]  /*0e70*/  SEL R11, R7, R12, !P2 ;  /* 0x0000000c070b7207 */ /* 0x000fe40005000000 */
[----:B------:R-:W-:Y:S01]  /*0e80*/  SEL R10, R12, R7, !P2 ;  /* 0x000000070c0a7207 */ /* 0x000fe20005000000 */
[----:B------:R-:W-:-:S07]  /*0e90*/  IMAD.MOV.U32 R7, RZ, RZ, R28 ;  /* 0x000000ffff077224 */ /* 0x000fce00078e001c */
.L_x_8:
[----:B------:R-:W-:-:S08]  /*0ea0*/  NOP ;  /* 0x0000000000007918 */ /* 0x000fd00000000000 */
[----:B------:R-:W0:Y:S02]  /*0eb0*/  USETMAXREG.TRY_ALLOC.CTAPOOL UP0, 0xe8 ;  /* 0x000000e8000079c8 */ /* 0x000e240008000600 */
[----:B0-----:R-:W-:-:S13]  /*0ec0*/  PLOP3.LUT P0, PT, PT, PT, UP0, 0x80, 0x0 ;  /* 0x000000000000781c */ /* 0x001fda0003f0f008 */
[----:B------:R-:W-:Y:S05]  /*0ed0*/  @!P0 BRA `(.L_x_8) ;  /* 0xfffffffc00f08947 */ /* 0x000fea000383ffff */
[----:B------:R-:W-:Y:S01]  /*0ee0*/  ULDC.64 UR4, c[0x0][0x598] ;  /* 0x0001660000047ab9 */ /* 0x000fe20000000a00 */
[----:B------:R-:W-:Y:S01]  /*0ef0*/  ULDC.64 UR16, c[0x0][0x208] ;  /* 0x0000820000107ab9 */ /* 0x000fe20000000a00 */
[----:B------:R-:W-:-:S04]  /*0f00*/  ISETP.NE.U32.AND P0, PT, RZ, UR4, PT ;  /* 0x00000004ff007c0c */ /* 0x000fc8000bf05070 */
[----:B------:R-:W-:-:S13]  /*0f10*/  ISETP.NE.AND.EX P0, PT, RZ, UR5, PT, P0 ;  /* 0x00000005ff007c0c */ /* 0x000fda000bf05300 */
[----:B------:R-:W-:Y:S05]  /*0f20*/  @!P0 BRA `(.L_x_11) ;  /* 0x00000000001c8947 */ /* 0x000fea0003800000 */
[----:B------:R-:W0:Y:S02]  /*0f30*/  LDC.64 R8, c[0x0][0x598] ;  /* 0x00016600ff087b82 */ /* 0x000e240000000a00 */
[----:B0-----:R-:W2:Y:S02]  /*0f40*/  LDG.E.64 R8, desc[UR16][R8.64] ;  /* 0x0000001008087981 */ /* 0x001ea4000c1e1b00 */
[----:B--2---:R-:W-:-:S04]  /*0f50*/  ISETP.NE.U32.AND P0, PT, R8, RZ, PT ;  /* 0x000000ff0800720c */ /* 0x004fc80003f05070 */
[----:B------:R-:W-:-:S13]  /*0f60*/  ISETP.NE.AND.EX P0, PT, R9, RZ, PT, P0 ;  /* 0x000000ff0900720c */ /* 0x000fda0003f05300 */
[----:B------:R-:W-:Y:S05]  /*0f70*/  @!P0 BRA `(.L_x_11) ;  /* 0x0000000000088947 */ /* 0x000fea0003800000 */
[----:B------:R0:W5:Y:S01]  /*0f80*/  LD.E R8, desc[UR16][R8.64] ;  /* 0x0000001008087980 */ /* 0x000162000c101900 */
[----:B------:R-:W-:Y:S05]  /*0f90*/  BRA `(.L_x_12) ;  /* 0x0000000000207947 */ /* 0x000fea0003800000 */
.L_x_11:
[----:B------:R-:W-:Y:S02]  /*0fa0*/  ULDC.64 UR4, c[0x0][0x588] ;  /* 0x0001620000047ab9 */ /* 0x000fe40000000a00 */
[----:B------:R-:W-:-:S04]  /*0fb0*/  ISETP.NE.U32.AND P0, PT, RZ, UR4, PT ;  /* 0x00000004ff007c0c */ /* 0x000fc8000bf05070 */
[----:B------:R-:W-:-:S13]  /*0fc0*/  ISETP.NE.AND.EX P0, PT, RZ, UR5, PT, P0 ;  /* 0x00000005ff007c0c */ /* 0x000fda000bf05300 */
[----:B------:R-:W-:Y:S05]  /*0fd0*/  @!P0 BRA `(.L_x_13) ;  /* 0x00000000000c8947 */ /* 0x000fea0003800000 */
[----:B------:R-:W0:Y:S02]  /*0fe0*/  LDC.64 R8, c[0x0][0x588] ;  /* 0x00016200ff087b82 */ /* 0x000e240000000a00 */
[----:B0-----:R1:W5:Y:S01]  /*0ff0*/  LDG.E R8, desc[UR16][R8.64] ;  /* 0x0000001008087981 */ /* 0x001362000c1e1900 */
[----:B------:R-:W-:Y:S05]  /*1000*/  BRA `(.L_x_12) ;  /* 0x0000000000047947 */ /* 0x000fea0003800000 */
.L_x_13:
[----:B------:R-:W2:Y:S02]  /*1010*/  LDC R8, c[0x0][0x580] ;  /* 0x00016000ff087b82 */ /* 0x000ea40000000800 */
.L_x_12:
[----:B------:R-:W-:Y:S02]  /*1020*/  ULDC.64 UR4, c[0x0][0x5a0] ;  /* 0x0001680000047ab9 */ /* 0x000fe40000000a00 */
[----:B------:R-:W-:-:S04]  /*1030*/  ISETP.NE.U32.AND P0, PT, RZ, UR4, PT ;  /* 0x00000004ff007c0c */ /* 0x000fc8000bf05070 */
[----:B------:R-:W-:-:S13]  /*1040*/  ISETP.NE.AND.EX P0, PT, RZ, UR5, PT, P0 ;  /* 0x00000005ff007c0c */ /* 0x000fda000bf05300 */
[----:B------:R-:W-:Y:S05]  /*1050*/  @!P0 BRA `(.L_x_14) ;  /* 0x00000000001c8947 */ /* 0x000fea0003800000 */
[----:B------:R-:W3:Y:S02]  /*1060*/  LDC.64 R12, c[0x0][0x5a0] ;  /* 0x00016800ff0c7b82 */ /* 0x000ee40000000a00 */
[----:B---3--:R-:W3:Y:S02]  /*1070*/  LDG.E.64 R12, desc[UR16][R12.64] ;  /* 0x000000100c0c7981 */ /* 0x008ee4000c1e1b00 */
[----:B---3--:R-:W-:-:S04]  /*1080*/  ISETP.NE.U32.AND P0, PT, R12, RZ, PT ;  /* 0x000000ff0c00720c */ /* 0x008fc80003f05070 */
[----:B------:R-:W-:-:S13]  /*1090*/  ISETP.NE.AND.EX P0, PT, R13, RZ, PT, P0 ;  /* 0x000000ff0d00720c */ /* 0x000fda0003f05300 */
[----:B------:R-:W-:Y:S05]  /*10a0*/  @!P0 BRA `(.L_x_14) ;  /* 0x0000000000088947 */ /* 0x000fea0003800000 */
[----:B01----:R0:W5:Y:S01]  /*10b0*/  LD.E R9, desc[UR16][R12.64] ;  /* 0x000000100c097980 */ /* 0x003162000c101900 */
[----:B------:R-:W-:Y:S05]  /*10c0*/  BRA `(.L_x_15) ;  /* 0x0000000000207947 */ /* 0x000fea0003800000 */
.L_x_14:
[----:B------:R-:W-:Y:S02]  /*10d0*/  ULDC.64 UR4, c[0x0][0x590] ;  /* 0x0001640000047ab9 */ /* 0x000fe40000000a00 */
[----:B------:R-:W-:-:S04]  /*10e0*/  ISETP.NE.U32.AND P0, PT, RZ, UR4, PT ;  /* 0x00000004ff007c0c */ /* 0x000fc8000bf05070 */
[----:B------:R-:W-:-:S13]  /*10f0*/  ISETP.NE.AND.EX P0, PT, RZ, UR5, PT, P0 ;  /* 0x00000005ff007c0c */ /* 0x000fda000bf05300 */
[----:B------:R-:W-:Y:S05]  /*1100*/  @!P0 BRA `(.L_x_16) ;  /* 0x00000000000c8947 */ /* 0x000fea0003800000 */
[----:B------:R-:W0:Y:S02]  /*1110*/  LDC.64 R12, c[0x0][0x590] ;  /* 0x00016400ff0c7b82 */ /* 0x000e240000000a00 */
[----:B01----:R1:W5:Y:S01]  /*1120*/  LDG.E R9, desc[UR16][R12.64] ;  /* 0x000000100c097981 */ /* 0x003362000c1e1900 */
[----:B------:R-:W-:Y:S05]  /*1130*/  BRA `(.L_x_15) ;  /* 0x0000000000047947 */ /* 0x000fea0003800000 */
.L_x_16:
[----:B01----:R-:W3:Y:S02]  /*1140*/  LDC R9, c[0x0][0x584] ;  /* 0x00016100ff097b82 */ /* 0x003ee40000000800 */
.L_x_15:
[----:B------:R-:W-:-:S13]  /*1150*/  LOP3.LUT P0, RZ, R14, 0xff, RZ, 0xc0, !PT ;  /* 0x000000ff0eff7812 */ /* 0x000fda000780c0ff */
[----:B------:R-:W-:Y:S05]  /*1160*/  @!P0 EXIT ;  /* 0x000000000000894d */ /* 0x000fea0003800000 */
[----:B------:R-:W-:Y:S01]  /*1170*/  ULDC UR4, c[0x0][0x28c] ;  /* 0x0000a30000047ab9 */ /* 0x000fe20000000800 */
[----:B------:R-:W-:Y:S01]  /*1180*/  LOP3.LUT R142, R4, 0x1, RZ, 0xfc, !PT ;  /* 0x00000001048e7812 */ /* 0x000fe200078efcff */
[----:B------:R-:W-:-:S04]  /*1190*/  UIADD3 UR4, UR4, 0x7f, URZ ;  /* 0x0000007f04047890 */ /* 0x000fc8000fffe03f */
[----:B------:R-:W-:-:S04]  /*11a0*/  USHF.R.S32.HI UR5, URZ, 0x1f, UR4 ;  /* 0x0000001f3f057899 */ /* 0x000fc80008011404 */
[----:B------:R-:W-:-:S03]  /*11b0*/  ULEA.HI UR5, UR5, UR4, URZ, 0x7 ;  /* 0x0000000405057291 */ /* 0x000fc6000f8f383f */
[----:B------:R-:W-:Y:S01]  /*11c0*/  UMOV UR4, URZ ;  /* 0x0000003f00047c82 */ /* 0x000fe20008000000 */
[----:B------:R-:W-:-:S03]  /*11d0*/  USHF.R.S32.HI UR9, URZ, 0x7, UR5 ;  /* 0x000000073f097899 */ /* 0x000fc60008011405 */
[----:B------:R-:W-:-:S09]  /*11e0*/  UMOV UR5, URZ ;  /* 0x0000003f00057c82 */ /* 0x000fd20008000000 */
.L_x_171:
[----:B01----:R-:W-:Y:S01]  /*11f0*/  LOP3.LUT R12, R0, 0x80, RZ, 0xc0, !PT ;  /* 0x00000080000c7812 */ /* 0x003fe200078ec0ff */
[----:B------:R-:W0:Y:S01]  /*1200*/  S2UR UR13, SR_CgaCtaId ;  /* 0x00000000000d79c3 */ /* 0x000e220000008800 */
[----:B------:R-:W-:Y:S01]  /*1210*/  UMOV UR12, 0x400 ;  /* 0x00000400000c7882 */ /* 0x000fe20000000000 */
[----:B------:R-:W-:Y:S01]  /*1220*/  UMOV UR6, URZ ;  /* 0x0000003f00067c82 */ /* 0x000fe20008000000 */
[----:B------:R-:W-:Y:S01]  /*1230*/  SHF.R.U32.HI R12, RZ, 0x7, R12 ;  /* 0x00000007ff0c7819 */ /* 0x000fe2000001160c */
[----:B------:R-:W-:Y:S01]  /*1240*/  UMOV UR7, URZ ;  /* 0x0000003f00077c82 */ /* 0x000fe20008000000 */
[----:B------:R-:W-:Y:S01]  /*1250*/  UMOV UR18, UR5 ;  /* 0x0000000500127c82 */ /* 0x000fe20008000000 */
[----:B------:R-:W-:Y:S02]  /*1260*/  CS2R R16, SRZ ;  /* 0x0000000000107805 */ /* 0x000fe4000001ff00 */
[----:B------:R-:W-:Y:S01]  /*1270*/  CS2R R14, SRZ ;  /* 0x00000000000e7805 */ /* 0x000fe2000001ff00 */
[----:B------:R-:W1:Y:S01]  /*1280*/  LDC R13, c[0x0][0x28c] ;  /* 0x0000a300ff0d7b82 */ /* 0x000e620000000800 */
[----:B------:R-:W4:Y:S01]  /*1290*/  SHFL.IDX PT, R12, R12, RZ, 0x1f ;  /* 0x00001fff0c0c7589 */ /* 0x000f2200000e0000 */
[----:B------:R-:W-:-:S02]  /*12a0*/  CS2R R18, SRZ ;  /* 0x0000000000127805 */ /* 0x000fc4000001ff00 */
[----:B------:R-:W-:Y:S02]  /*12b0*/  CS2R R20, SRZ ;  /* 0x0000000000147805 */ /* 0x000fe4000001ff00 */
[----:B------:R-:W-:Y:S02]  /*12c0*/  CS2R R22, SRZ ;  /* 0x0000000000167805 */ /* 0x000fe4000001ff00 */
[----:B------:R-:W-:Y:S02]  /*12d0*/  CS2R R88, SRZ ;  /* 0x0000000000587805 */ /* 0x000fe4000001ff00 */
[----:B------:R-:W-:Y:S02]  /*12e0*/  CS2R R90, SRZ ;  /* 0x00000000005a7805 */ /* 0x000fe4000001ff00 */
[----:B------:R-:W-:Y:S02]  /*12f0*/  CS2R R94, SRZ ;  /* 0x00000000005e7805 */ /* 0x000fe4000001ff00 */
        /* <DEDUP_REMOVED lines=16> */
[----:B-1----:R-:W-:Y:S02]  /*1400*/  ISETP.GE.AND P0, PT, R13, 0x1, PT ;  /* 0x000000010d00780c */ /* 0x002fe40003f06270 */
[----:B------:R-:W-:Y:S02]  /*1410*/  CS2R R126, SRZ ;  /* 0x00000000007e7805 */ /* 0x000fe4000001ff00 */
[----:B----4-:R-:W-:-:S02]  /*1420*/  R2UR UR8, R12 ;  /* 0x000000000c0872ca */ /* 0x010fc400000e0000 */
[----:B------:R-:W-:Y:S02]  /*1430*/  CS2R R128, SRZ ;  /* 0x0000000000807805 */ /* 0x000fe4000001ff00 */
[----:B------:R-:W-:Y:S02]  /*1440*/  CS2R R130, SRZ ;  /* 0x0000000000827805 */ /* 0x000fe4000001ff00 */
[----:B------:R-:W-:Y:S02]  /*1450*/  CS2R R132, SRZ ;  /* 0x0000000000847805 */ /* 0x000fe4000001ff00 */
[----:B------:R-:W-:Y:S02]  /*1460*/  CS2R R134, SRZ ;  /* 0x0000000000867805 */ /* 0x000fe4000001ff00 */
[----:B------:R-:W-:Y:S02]  /*1470*/  CS2R R136, SRZ ;  /* 0x0000000000887805 */ /* 0x000fe4000001ff00 */
[----:B------:R-:W-:Y:S01]  /*1480*/  CS2R R138, SRZ ;  /* 0x00000000008a7805 */ /* 0x000fe2000001ff00 */
[----:B------:R-:W-:Y:S01]  /*1490*/  IMAD.MOV.U32 R141, RZ, RZ, RZ ;  /* 0x000000ffff8d7224 */ /* 0x000fe200078e00ff */
[----:B------:R-:W-:Y:S01]  /*14a0*/  CS2R R24, SRZ ;  /* 0x0000000000187805 */ /* 0x000fe2000001ff00 */
[----:B------:R-:W-:Y:S01]  /*14b0*/  IMAD.MOV.U32 R143, RZ, RZ, RZ ;  /* 0x000000ffff8f7224 */ /* 0x000fe200078e00ff */
[----:B---3--:R-:W-:Y:S01]  /*14c0*/  CS2R R26, SRZ ;  /* 0x00000000001a7805 */ /* 0x008fe2000001ff00 */
[----:B------:R-:W-:Y:S01]  /*14d0*/  IMAD.U32 R144, RZ, RZ, UR4 ;  /* 0x00000004ff907e24 */ /* 0x000fe2000f8e00ff */
[----:B------:R-:W-:Y:S01]  /*14e0*/  CS2R R28, SRZ ;  /* 0x00000000001c7805 */ /* 0x000fe2000001ff00 */
[----:B------:R-:W-:Y:S01]  /*14f0*/  ULEA.HI UR10, UR8, UR8, URZ, 0x1 ;  /* 0x00000008080a7291 */ /* 0x000fe2000f8f083f */
[----:B------:R-:W-:-:S02]  /*1500*/  CS2R R30, SRZ ;  /* 0x00000000001e7805 */ /* 0x000fc4000001ff00 */
[----:B------:R-:W-:Y:S02]  /*1510*/  CS2R R32, SRZ ;  /* 0x0000000000207805 */ /* 0x000fe4000001ff00 */
[----:B------:R-:W-:Y:S01]  /*1520*/  CS2R R34, SRZ ;  /* 0x0000000000227805 */ /* 0x000fe2000001ff00 */
[----:B------:R-:W-:Y:S01]  /*1530*/  ULOP3.LUT UR11, UR10, 0x7fffe, URZ, 0xc0, !UPT ;  /* 0x0007fffe0a0b7892 */ /* 0x000fe2000f8ec03f */
[----:B------:R-:W-:Y:S01]  /*1540*/  CS2R R36, SRZ ;  /* 0x0000000000247805 */ /* 0x000fe2000001ff00 */
[----:B0-----:R-:W-:Y:S01]  /*1550*/  ULEA UR10, UR13, UR12, 0x18 ;  /* 0x0000000c0d0a7291 */ /* 0x001fe2000f8ec03f */
[----:B------:R-:W-:Y:S01]  /*1560*/  CS2R R38, SRZ ;  /* 0x0000000000267805 */ /* 0x000fe2000001ff00 */
[----:B------:R-:W-:Y:S01]  /*1570*/  UIADD3 UR11, UR8, -UR11, URZ ;  /* 0x8000000b080b7290 */ /* 0x000fe2000fffe03f */
[----:B------:R-:W-:Y:S02]  /*1580*/  CS2R R40, SRZ ;  /* 0x0000000000287805 */ /* 0x000fe4000001ff00 */
[----:B------:R-:W-:Y:S01]  /*1590*/  CS2R R42, SRZ ;  /* 0x00000000002a7805 */ /* 0x000fe2000001ff00 */
[----:B------:R-:W-:Y:S01]  /*15a0*/  UMOV UR8, URZ ;  /* 0x0000003f00087c82 */ /* 0x000fe20008000000 */
[----:B------:R-:W-:Y:S01]  /*15b0*/  ULEA UR11, UR11, UR10, 0xd ;  /* 0x0000000a0b0b7291 */ /* 0x000fe2000f8e683f */
[----:B------:R-:W-:-:S02]  /*15c0*/  CS2R R44, SRZ ;  /* 0x00000000002c7805 */ /* 0x000fc4000001ff00 */
[----:B------:R-:W-:Y:S02]  /*15d0*/  CS2R R46, SRZ ;  /* 0x00000000002e7805 */ /* 0x000fe4000001ff00 */
[----:B------:R-:W-:Y:S01]  /*15e0*/  CS2R R48, SRZ ;  /* 0x0000000000307805 */ /* 0x000fe2000001ff00 */
[----:B------:R-:W-:Y:S01]  /*15f0*/  UIADD3 UR11, UR11, 0x100, URZ ;  /* 0x000001000b0b7890 */ /* 0x000fe2000fffe03f */
[----:B------:R-:W-:Y:S02]  /*1600*/  CS2R R50, SRZ ;  /* 0x0000000000327805 */ /* 0x000fe4000001ff00 */
[----:B------:R-:W-:Y:S02]  /*1610*/  CS2R R52, SRZ ;  /* 0x0000000000347805 */ /* 0x000fe4000001ff00 */
[----:B------:R-:W-:Y:S01]  /*1620*/  CS2R R54, SRZ ;  /* 0x0000000000367805 */ /* 0x000fe2000001ff00 */
[----:B------:R-:W-:Y:S01]  /*1630*/  USHF.R.U32.HI UR11, URZ, 0x4, UR11 ;  /* 0x000000043f0b7899 */ /* 0x000fe2000801160b */
[----:B------:R-:W-:-:S02]  /*1640*/  CS2R R56, SRZ ;  /* 0x0000000000387805 */ /* 0x000fc4000001ff00 */
[----:B------:R-:W-:Y:S02]  /*1650*/  CS2R R58, SRZ ;  /* 0x00000000003a7805 */ /* 0x000fe4000001ff00 */
[----:B------:R-:W-:Y:S01]  /*1660*/  CS2R R60, SRZ ;  /* 0x00000000003c7805 */ /* 0x000fe2000001ff00 */
[----:B------:R-:W-:Y:S01]  /*1670*/  ULOP3.LUT UR11, UR11, 0x3fff, URZ, 0xc0, !UPT ;  /* 0x00003fff0b0b7892 */ /* 0x000fe2000f8ec03f */
        /* <DEDUP_REMOVED lines=12> */
[----:B------:R-:W-:Y:S01]  /*1740*/  CS2R R86, SRZ ;  /* 0x0000000000567805 */ /* 0x000fe2000001ff00 */
[----:B------:R-:W-:Y:S06]  /*1750*/  @!P0 BRA `(.L_x_17) ;  /* 0x0000000800608947 */ /* 0x000fec0003800000 */
[----:B------:R-:W-:-:S13]  /*1760*/  ISETP.NE.AND P1, PT, R142, 0x3, PT ;  /* 0x000000038e00780c */ /* 0x000fda0003f25270 */
[----:B------:R-:W-:Y:S05]  /*1770*/  @!P1 BRA `(.L_x_18) ;  /* 0x0000000000049947 */ /* 0x000fea0003800000 */
[----:B------:R-:W-:Y:S01]  /*1780*/  BPT.TRAP 0x1 ;  /* 0x000000040000795c */ /* 0x000fe20000300000 */
.L_x_18:
[----:B------:R-:W-:Y:S01]  /*1790*/  ULEA UR6, UR5, UR10, 0x3 ;  /* 0x0000000a05067291 */ /* 0x000fe2000f8e183f */
[----:B------:R-:W-:-:S05]  /*17a0*/  IMAD.U32 R12, RZ, RZ, UR4 ;  /* 0x00000004ff0c7e24 */ /* 0x000fca000f8e00ff */
[----:B------:R-:W-:-:S04]  /*17b0*/  SHF.L.U32 R12, R12, 0x1f, RZ ;  /* 0x0000001f0c0c7819 */ /* 0x000fc800000006ff */
[----:B------:R0:W1:Y:S01]  /*17c0*/  SYNCS.PHASECHK.TRANS64.TRYWAIT P0, [UR6], R12 ;  /* 0x0000000cff0075a7 */ /* 0x0000620008000146 */
[----:B------:R-:W-:Y:S05]  /*17d0*/  @!P1 BRA `(.L_x_19) ;  /* 0x0000000000049947 */ /* 0x000fea0003800000 */
[----:B------:R-:W-:Y:S01]  /*17e0*/  BPT.TRAP 0x1 ;  /* 0x000000040000795c */ /* 0x000fe20000300000 */
.L_x_19:
[----:B-1----:R-:W-:Y:S05]  /*17f0*/  @P0 BRA `(.L_x_20) ;  /* 0x0000000000080947 */ /* 0x002fea0003800000 */
[----:B------:R-:W1:Y:S02]  /*1800*/  SYNCS.PHASECHK.TRANS64.TRYWAIT P0, [UR6], R12 ;  /* 0x0000000cff0075a7 */ /* 0x000e640008000146 */
[----:B-1----:R-:W-:Y:S05]  /*1810*/  @!P0 BRA `(.L_x_21) ;  /* 0x0000007c00ac8947 */ /* 0x002fea0003800000 */
.L_x_20:
[----:B------:R-:W-:Y:S01]  /*1820*/  UIADD3 UR6, UR10, 0x14100, URZ ;  /* 0x000141000a067890 */ /* 0x000fe2000fffe03f */
[----:B------:R-:W-:Y:S01]  /*1830*/  WARPGROUP.ARRIVE ;  /* 0x00000000000079c5 */ /* 0x000fe20000000000 */
[----:B------:R-:W-:Y:S01]  /*1840*/  ULOP3.LUT UR8, UR11, 0x10000, URZ, 0xfc, !UPT ;  /* 0x000100000b087892 */ /* 0x000fe2000f8efc3f */
[----:B------:R-:W-:Y:S01]  /*1850*/  CS2R R16, SRZ ;  /* 0x0000000000107805 */ /* 0x000fe2000001ff00 */
[----:B------:R-:W-:Y:S01]  /*1860*/  USHF.R.U32.HI UR6, URZ, 0x4, UR6 ;  /* 0x000000043f067899 */ /* 0x000fe20008011606 */
[----:B------:R-:W-:Y:S01]  /*1870*/  CS2R R14, SRZ ;  /* 0x00000000000e7805 */ /* 0x000fe2000001ff00 */
[----:B------:R-:W-:Y:S01]  /*1880*/  UMOV UR13, 0x40000040 ;  /* 0x40000040000d7882 */ /* 0x000fe20000000000 */
[----:B------:R-:W-:Y:S01]  /*1890*/  UMOV UR15, 0x40000040 ;  /* 0x40000040000f7882 */ /* 0x000fe20000000000 */
[----:B------:R-:W-:Y:S01]  /*18a0*/  ULOP3.LUT UR6, UR6, 0x3fff, URZ, 0xc0, !UPT ;  /* 0x00003fff06067892 */ /* 0x000fe2000f8ec03f */
[----:B------:R-:W-:Y:S02]  /*18b0*/  CS2R R18, SRZ ;  /* 0x0000000000127805 */ /* 0x000fe4000001ff00 */
[----:B------:R-:W-:-:S02]  /*18c0*/  CS2R R20, SRZ ;  /* 0x0000000000147805 */ /* 0x000fc4000001ff00 */
[----:B------:R-:W-:Y:S01]  /*18d0*/  CS2R R22, SRZ ;  /* 0x0000000000167805 */ /* 0x000fe2000001ff00 */
[----:B------:R-:W-:Y:S01]  /*18e0*/  ULOP3.LUT UR7, UR6, 0x10000, URZ, 0xfc, !UPT ;  /* 0x0001000006077892 */ /* 0x000fe2000f8efc3f */
[----:B------:R-:W-:Y:S01]  /*18f0*/  CS2R R88, SRZ ;  /* 0x0000000000587805 */ /* 0x000fe2000001ff00 */
[----:B------:R-:W-:Y:S01]  /*1900*/  ULEA UR6, UR5, UR8, 0xa ;  /* 0x0000000805067291 */ /* 0x000fe2000f8e503f */
[----:B------:R-:W-:Y:S01]  /*1910*/  CS2R R90, SRZ ;  /* 0x00000000005a7805 */ /* 0x000fe2000001ff00 */
[----:B------:R-:W-:Y:S01]  /*1920*/  ULEA UR7, UR5, UR7, 0xa ;  /* 0x0000000705077291 */ /* 0x000fe2000f8e503f */
[----:B------:R-:W-:Y:S02]  /*1930*/  CS2R R94, SRZ ;  /* 0x00000000005e7805 */ /* 0x000fe4000001ff00 */
[----:B------:R-:W-:Y:S02]  /*1940*/  CS2R R92, SRZ ;  /* 0x00000000005c7805 */ /* 0x000fe4000001ff00 */
[----:B------:R-:W-:-:S02]  /*1950*/  CS2R R96, SRZ ;  /* 0x0000000000607805 */ /* 0x000fc4000001ff00 */
[----:B------:R-:W-:Y:S01]  /*1960*/  CS2R R98, SRZ ;  /* 0x0000000000627805 */ /* 0x000fe2000001ff00 */
[----:B------:R-:W-:Y:S01]  /*1970*/  UMOV UR12, UR6 ;  /* 0x00000006000c7c82 */ /* 0x000fe20008000000 */
[----:B------:R-:W-:Y:S01]  /*1980*/  CS2R R100, SRZ ;  /* 0x0000000000647805 */ /* 0x000fe2000001ff00 */
[----:B------:R-:W-:Y:S01]  /*1990*/  UMOV UR14, UR7 ;  /* 0x00000007000e7c82 */ /* 0x000fe20008000000 */
[----:B------:R-:W-:Y:S01]  /*19a0*/  CS2R R102, SRZ ;  /* 0x0000000000667805 */ /* 0x000fe2000001ff00 */
[----:B------:R-:W-:Y:S01]  /*19b0*/  QGMMA.64x128x32.F32.E5M2.E5M2 R24, gdesc[UR12], RZ, !UPT ;  /* 0x01e000000c1879f3 */ /* 0x000fe2000c7038ff */
[----:B------:R-:W-:Y:S01]  /*19c0*/  UIADD3 UR12, UR6, 0x2, URZ ;  /* 0x00000002060c7890 */ /* 0x000fe2000fffe03f */
[----:B------:R-:W-:Y:S01]  /*19d0*/  CS2R R104, SRZ ;  /* 0x0000000000687805 */ /* 0x000fe2000001ff00 */
[----:B------:R-:W-:Y:S01]  /*19e0*/  UIADD3 UR14, UR7, 0x2, URZ ;  /* 0x00000002070e7890 */ /* 0x000fe2000fffe03f */
[----:B------:R-:W-:Y:S01]  /*19f0*/  CS2R R106, SRZ ;  /* 0x00000000006a7805 */ /* 0x000fe2000001ff00 */
[----:B------:R-:W-:Y:S01]  /*1a00*/  UMOV UR13, 0x40000040 ;  /* 0x40000040000d7882 */ /* 0x000fe20000000000 */
[----:B------:R-:W-:Y:S01]  /*1a10*/  UMOV UR15, 0x40000040 ;  /* 0x40000040000f7882 */ /* 0x000fe20000000000 */
        /* <DEDUP_REMOVED lines=16> */
[----:B------:R-:W-:Y:S02]  /*1b20*/  IMAD.MOV.U32 R141, RZ, RZ, RZ ;  /* 0x000000ffff8d7224 */ /* 0x000fe400078e00ff */
[----:B------:R-:W-:Y:S01]  /*1b30*/  IMAD.MOV.U32 R143, RZ, RZ, RZ ;  /* 0x000000ffff8f7224 */ /* 0x000fe200078e00ff */
[----:B------:R-:W-:Y:S01]  /*1b40*/  QGMMA.64x128x32.F32.E5M2.E5M2 R24, gdesc[UR12], R24 ;  /* 0x01e000000c1879f3 */ /* 0x000fe20008703818 */
[----:B------:R-:W-:Y:S02]  /*1b50*/  UIADD3 UR12, UR6, 0x4, URZ ;  /* 0x00000004060c7890 */ /* 0x000fe4000fffe03f */
[----:B------:R-:W-:Y:S01]  /*1b60*/  UIADD3 UR14, UR7, 0x4, URZ ;  /* 0x00000004070e7890 */ /* 0x000fe2000fffe03f */
[----:B------:R-:W-:Y:S01]  /*1b70*/  UMOV UR13, 0x40000040 ;  /* 0x40000040000d7882 */ /* 0x000fe20000000000 */
[----:B------:R-:W-:-:S07]  /*1b80*/  UMOV UR15, 0x40000040 ;  /* 0x40000040000f7882 */ /* 0x000fce0000000000 */
[----:B------:R-:W-:Y:S01]  /*1b90*/  QGMMA.64x128x32.F32.E5M2.E5M2 R24, gdesc[UR12], R24 ;  /* 0x01e000000c1879f3 */ /* 0x000fe20008703818 */
[----:B------:R-:W-:Y:S02]  /*1ba0*/  UIADD3 UR14, UR7, 0x6, URZ ;  /* 0x00000006070e7890 */ /* 0x000fe4000fffe03f */
[----:B------:R-:W-:Y:S01]  /*1bb0*/  UIADD3 UR12, UR6, 0x6, URZ ;  /* 0x00000006060c7890 */ /* 0x000fe2000fffe03f */
[----:B------:R-:W-:Y:S01]  /*1bc0*/  ULDC UR7, c[0x0][0x50c] ;  /* 0x0001430000077ab9 */ /* 0x000fe20000000800 */
[----:B------:R-:W-:Y:S01]  /*1bd0*/  UMOV UR13, 0x40000040 ;  /* 0x40000040000d7882 */ /* 0x000fe20000000000 */
[----:B------:R-:W-:Y:S01]  /*1be0*/  UISETP.NE.AND UP0, UPT, UR7, 0x4, UPT ;  /* 0x000000040700788c */ /* 0x000fe2000bf05270 */
[----:B------:R-:W-:Y:S01]  /*1bf0*/  UMOV UR15, 0x40000040 ;  /* 0x40000040000f7882 */ /* 0x000fe20000000000 */
[----:B------:R-:W-:Y:S02]  /*1c00*/  UMOV UR6, 0x4 ;  /* 0x0000000400067882 */ /* 0x000fe40000000000 */
[----:B------:R-:W-:-:S06]  /*1c10*/  USEL UR7, URZ, 0x1, UP0 ;  /* 0x000000013f077887 */ /* 0x000fcc0008000000 */
[----:B------:R-:W-:Y:S01]  /*1c20*/  ISETP.NE.AND P0, PT, RZ, UR7, PT ;  /* 0x00000007ff007c0c */ /* 0x000fe2000bf05270 */
[----:B------:R-:W-:-:S12]  /*1c30*/  QGMMA.64x128x32.F32.E5M2.E5M2 R24, gdesc[UR12], R24, gsb0 ;  /* 0x01e000000c1879f3 */ /* 0x000fd80008003818 */
[----:B------:R-:W-:Y:S05]  /*1c40*/  @!P0 BRA `(.L_x_22) ;  /* 0x0000000400088947 */ /* 0x000fea0003800000 */
[----:B------:R-:W-:Y:S02]  /*1c50*/  WARPGROUP.DEPBAR.LE gsb0, 0x0 ;  /* 0x00008000000079c5 */ /* 0x000fe40000010000 */
[----:B------:R-:W-:-:S01]  /*1c60*/  FADD R143, RZ, R24 ;  /* 0x00000018ff8f7221 */ /* 0x000fc20000000000 */
[----:B------:R-:W-:Y:S01]  /*1c70*/  FADD R138, RZ, R25 ;  /* 0x00000019ff8a7221 */ /* 0x000fe20000000000 */
        /* <DEDUP_REMOVED lines=62> */
[----:B------:R-:W-:-:S06]  /*2060*/  UMOV UR6, URZ ;  /* 0x0000003f00067c82 */ /* 0x000fcc0008000000 */
.L_x_22:
[----:B------:R-:W-:-:S04]  /*2070*/  UIADD3 UR18, UR5, 0x1, URZ ;  /* 0x0000000105127890 */ /* 0x000fc8000fffe03f */
[----:B------:R-:W-:-:S04]  /*2080*/  UISETP.NE.AND UP0, UPT, UR18, 0x5, UPT ;  /* 0x000000051200788c */ /* 0x000fc8000bf05270 */
[----:B------:R-:W-:Y:S02]  /*2090*/  USEL UR8, URZ, 0x1, UP0 ;  /* 0x000000013f087887 */ /* 0x000fe40008000000 */
[----:B------:R-:W-:Y:S02]  /*20a0*/  USEL UR18, UR18, URZ, UP0 ;  /* 0x0000003f12127287 */ /* 0x000fe40008000000 */
[----:B------:R-:W-:-:S06]  /*20b0*/  ULOP3.LUT UR8, UR4, UR8, URZ, 0x3c, !UPT ;  /* 0x0000000804087292 */ /* 0x000fcc000f8e3c3f */
[----:B------:R-:W-:Y:S01]  /*20c0*/  IMAD.U32 R144, RZ, RZ, UR8 ;  /* 0x00000008ff907e24 */ /* 0x000fe2000f8e00ff */
[----:B------:R-:W-:-:S06]  /*20d0*/  UMOV UR8, 0x1 ;  /* 0x0000000100087882 */ /* 0x000fcc0000000000 */
.L_x_17:
[----:B------:R-:W-:-:S04]  /*20e0*/  UISETP.LT.AND UP0, UPT, UR9, 0x1, UPT ;  /* 0x000000010900788c */ /* 0x000fc8000bf01270 */
[----:B------:R-:W-:-:S04]  /*20f0*/  USEL UR12, UR9, 0x1, UP0 ;  /* 0x00000001090c7887 */ /* 0x000fc80008000000 */
[----:B------:R-:W-:-:S04]  /*2100*/  UIADD3 UR12, UR9, -UR12, URZ ;  /* 0x8000000c090c7290 */ /* 0x000fc8000fffe03f */
[----:B------:R-:W-:-:S06]  /*2110*/  UISETP.GE.AND UP0, UPT, UR12, 0x1, UPT ;  /* 0x000000010c00788c */ /* 0x000fcc000bf06270 */
[----:B------:R-:W-:-:S13]  /*2120*/  PLOP3.LUT P0, PT, PT, PT, UP0, 0x80, 0x0 ;  /* 0x000000000000781c */ /* 0x000fda0003f0f008 */
[----:B------:R-:W-:Y:S05]  /*2130*/  @!P0 BRA `(.L_x_23) ;  /* 0x0000000800388947 */ /* 0x000fea0003800000 */
[----:B01----:R-:W-:Y:S01]  /*2140*/  IMAD.U32 R12, RZ, RZ, UR12 ;  /* 0x0000000cff0c7e24 */ /* 0x003fe2000f8e00ff */
[----:B------:R-:W-:Y:S01]  /*2150*/  ULDC UR19, c[0x0][0x50c] ;  /* 0x0001430000137ab9 */ /* 0x000fe20000000800 */
[----:B------:R-:W-:-:S07]  /*2160*/  IMAD.U32 R13, RZ, RZ, UR5 ;  /* 0x00000005ff0d7e24 */ /* 0x000fce000f8e00ff */
.L_x_31:
[----:B------:R-:W-:-:S13]  /*2170*/  ISETP.NE.AND P1, PT, R142, 0x3, PT ;  /* 0x000000038e00780c */ /* 0x000fda0003f25270 */
[----:B------:R-:W-:Y:S05]  /*2180*/  @!P1 BRA `(.L_x_24) ;  /* 0x0000000000049947 */ /* 0x000fea0003800000 */
[----:B------:R-:W-:Y:S01]  /*2190*/  BPT.TRAP 0x1 ;  /* 0x000000040000795c */ /* 0x000fe20000300000 */
.L_x_24:
[----:B------:R-:W0:Y:S01]  /*21a0*/  S2UR UR12, SR_CgaCtaId ;  /* 0x00000000000c79c3 */ /* 0x000e220000008800 */
[----:B------:R-:W-:Y:S01]  /*21b0*/  UMOV UR10, 0x400 ;  /* 0x00000400000a7882 */ /* 0x000fe20000000000 */
[----:B------:R-:W-:Y:S01]  /*21c0*/  SHF.L.U32 R140, R144, 0x1f, RZ ;  /* 0x0000001f908c7819 */ /* 0x000fe200000006ff */
[----:B0-----:R-:W-:-:S04]  /*21d0*/  ULEA UR10, UR12, UR10, 0x18 ;  /* 0x0000000a0c0a7291 */ /* 0x001fc8000f8ec03f */
[----:B------:R-:W-:-:S09]  /*21e0*/  ULEA UR12, UR18, UR10, 0x3 ;  /* 0x0000000a120c7291 */ /* 0x000fd2000f8e183f */
[----:B------:R0:W1:Y:S01]  /*21f0*/  SYNCS.PHASECHK.TRANS64.TRYWAIT P0, [UR12], R140 ;  /* 0x0000008cff0075a7 */ /* 0x000062000800014c */
[----:B------:R-:W-:Y:S05]  /*2200*/  @!P1 BRA `(.L_x_25) ;  /* 0x0000000000049947 */ /* 0x000fea0003800000 */
[----:B------:R-:W-:Y:S01]  /*2210*/  BPT.TRAP 0x1 ;  /* 0x000000040000795c */ /* 0x000fe20000300000 */
.L_x_25:
[----:B-1----:R-:W-:Y:S05]  /*2220*/  @P0 BRA `(.L_x_26) ;  /* 0x0000000000080947 */ /* 0x002fea0003800000 */
[----:B------:R-:W1:Y:S02]  /*2230*/  SYNCS.PHASECHK.TRANS64.TRYWAIT P0, [UR12], R140 ;  /* 0x0000008cff0075a7 */ /* 0x000e64000800014c */
[----:B-1----:R-:W-:Y:S05]  /*2240*/  @!P0 BRA `(.L_x_27) ;  /* 0x0000007400388947 */ /* 0x002fea0003800000 */
.L_x_26:
[----:B------:R-:W-:Y:S01]  /*2250*/  UIADD3 UR12, UR10, 0x14100, URZ ;  /* 0x000141000a0c7890 */ /* 0x000fe2000fffe03f */
[----:B------:R-:W-:Y:S01]  /*2260*/  WARPGROUP.ARRIVE ;  /* 0x00000000000079c5 */ /* 0x000fe20000000000 */
[----:B------:R-:W-:Y:S02]  /*2270*/  UISETP.NE.AND UP0, UPT, UR7, URZ, UPT ;  /* 0x0000003f0700728c */ /* 0x000fe4000bf05270 */
[----:B------:R-:W-:Y:S02]  /*2280*/  USHF.R.U32.HI UR12, URZ, 0x4, UR12 ;  /* 0x000000043f0c7899 */ /* 0x000fe4000801160c */
[----:B------:R-:W-:Y:S02]  /*2290*/  USEL UR8, UR8, URZ, !UP0 ;  /* 0x0000003f08087287 */ /* 0x000fe4000c000000 */
[----:B------:R-:W-:Y:S02]  /*22a0*/  ULOP3.LUT UR12, UR12, 0x3fff, URZ, 0xc0, !UPT ;  /* 0x00003fff0c0c7892 */ /* 0x000fe4000f8ec03f */
[----:B------:R-:W-:-:S02]  /*22b0*/  UISETP.NE.U32.AND UP0, UPT, UR8, URZ, UPT ;  /* 0x0000003f0800728c */ /* 0x000fc4000bf05070 */
[----:B------:R-:W-:Y:S02]  /*22c0*/  ULOP3.LUT UR7, UR11, 0x10000, URZ, 0xfc, !UPT ;  /* 0x000100000b077892 */ /* 0x000fe4000f8efc3f */
[----:B------:R-:W-:Y:S02]  /*22d0*/  ULOP3.LUT UR8, UR12, 0x10000, URZ, 0xfc, !UPT ;  /* 0x000100000c087892 */ /* 0x000fe4000f8efc3f */
[----:B------:R-:W-:Y:S02]  /*22e0*/  ULEA UR7, UR18, UR7, 0xa ;  /* 0x0000000712077291 */ /* 0x000fe4000f8e503f */
[----:B------:R-:W-:Y:S01]  /*22f0*/  ULEA UR8, UR18, UR8, 0xa ;  /* 0x0000000812087291 */ /* 0x000fe2000f8e503f */
[----:B------:R-:W-:Y:S01]  /*2300*/  UMOV UR13, 0x40000040 ;  /* 0x40000040000d7882 */ /* 0x000fe20000000000 */
[----:B------:R-:W-:Y:S01]  /*2310*/  UMOV UR15, 0x40000040 ;  /* 0x40000040000f7882 */ /* 0x000fe20000000000 */
[----:B------:R-:W-:Y:S02]  /*2320*/  UIADD3 UR6, UR6, 0x4, URZ ;  /* 0x0000000406067890 */ /* 0x000fe4000fffe03f */
[----:B------:R-:W-:-:S02]  /*2330*/  UMOV UR12, UR7 ;  /* 0x00000007000c7c82 */ /* 0x000fc40008000000 */
[----:B------:R-:W-:Y:S02]  /*2340*/  UMOV UR14, UR8 ;  /* 0x00000008000e7c82 */ /* 0x000fe40008000000 */
[----:B------:R-:W-:Y:S01]  /*2350*/  QGMMA.64x128x32.F32.E5M2.E5M2 R24, gdesc[UR12], R24, UP0 ;  /* 0x01e000000c1879f3 */ /* 0x000fe2000bf03818 */
[----:B------:R-:W-:Y:S02]  /*2360*/  UIADD3 UR12, UR7, 0x2, URZ ;  /* 0x00000002070c7890 */ /* 0x000fe4000fffe03f */
[----:B------:R-:W-:Y:S01]  /*2370*/  UIADD3 UR14, UR8, 0x2, URZ ;  /* 0x00000002080e7890 */ /* 0x000fe2000fffe03f */
[----:B------:R-:W-:Y:S01]  /*2380*/  UMOV UR13, 0x40000040 ;  /* 0x40000040000d7882 */ /* 0x000fe20000000000 */
[----:B------:R-:W-:Y:S01]  /*2390*/  UMOV UR15, 0x40000040 ;  /* 0x40000040000f7882 */ /* 0x000fe20000000000 */
[----:B------:R-:W-:-:S06]  /*23a0*/  UISETP.NE.AND UP0, UPT, UR6, UR19, UPT ;  /* 0x000000130600728c */ /* 0x000fcc000bf05270 */
        /* <DEDUP_REMOVED lines=8> */
[----:B------:R-:W-:Y:S01]  /*2430*/  UMOV UR13, 0x40000040 ;  /* 0x40000040000d7882 */ /* 0x000fe20000000000 */
[----:B------:R-:W-:Y:S01]  /*2440*/  UMOV UR15, 0x40000040 ;  /* 0x40000040000f7882 */ /* 0x000fe20000000000 */
[----:B------:R-:W-:-:S06]  /*2450*/  USEL UR7, URZ, 0x1, UP0 ;  /* 0x000000013f077887 */ /* 0x000fcc0008000000 */
[----:B------:R-:W-:Y:S01]  /*2460*/  ISETP.NE.AND P0, PT, RZ, UR7, PT ;  /* 0x00000007ff007c0c */ /* 0x000fe2000bf05270 */
[----:B------:R-:W-:Y:S03]  /*2470*/  QGMMA.64x128x32.F32.E5M2.E5M2 R24, gdesc[UR12], R24, gsb0 ;  /* 0x01e000000c1879f3 */ /* 0x000fe60008003818 */
[----:B------:R-:W-:-:S09]  /*2480*/  WARPGROUP.DEPBAR.LE gsb0, 0x1 ;  /* 0x00008000000079c5 */ /* 0x000fd20000010100 */
[----:B------:R-:W-:Y:S05]  /*2490*/  @!P0 BRA `(.L_x_28) ;  /* 0x0000000400088947 */ /* 0x000fea0003800000 */
[----:B------:R-:W-:Y:S02]  /*24a0*/  WARPGROUP.DEPBAR.LE gsb0, 0x0 ;  /* 0x00008000000079c5 */ /* 0x000fe40000010000 */
[----:B------:R-:W-:-:S01]  /*24b0*/  FADD R143, R24, R143 ;  /* 0x0000008f188f7221 */ /* 0x000fc20000000000 */
[----:B------:R-:W-:Y:S01]  /*24c0*/  FADD R138, R25, R138 ;  /* 0x0000008a198a7221 */ /* 0x000fe20000000000 */
        /* <DEDUP_REMOVED lines=62> */
[----:B------:R-:W-:-:S06]  /*28b0*/  UMOV UR6, URZ ;  /* 0x0000003f00067c82 */ /* 0x000fcc0008000000 */
.L_x_28:
[----:B------:R-:W-:Y:S05]  /*28c0*/  @!P1 BRA `(.L_x_29) ;  /* 0x0000000000049947 */ /* 0x000fea0003800000 */
[----:B------:R-:W-:Y:S01]  /*28d0*/  BPT.TRAP 0x1 ;  /* 0x000000040000795c */ /* 0x000fe20000300000 */
.L_x_29:
[----:B------:R-:W-:-:S13]  /*28e0*/  ISETP.NE.AND P0, PT, R6, RZ, PT ;  /* 0x000000ff0600720c */ /* 0x000fda0003f05270 */
[----:B01----:R-:W-:-:S05]  /*28f0*/  @P0 LEA R140, R13, UR10, 0x3 ;  /* 0x0000000a0d8c0c11 */ /* 0x003fca000f8e18ff */
[----:B------:R-:W-:-:S05]  /*2900*/  @P0 VIADD R140, R140, 0x28 ;  /* 0x000000288c8c0836 */ /* 0x000fca0000000000 */
[----:B------:R-:W-:-:S04]  /*2910*/  @P0 PRMT R140, R5, 0x654, R140 ;  /* 0x00000654058c0816 */ /* 0x000fc8000000008c */
[----:B------:R0:W-:Y:S01]  /*2920*/  @P0 SYNCS.ARRIVE.TRANS64.RED.A1T0 RZ, [R140+URZ], RZ ;  /* 0x000000ff8cff09a7 */ /* 0x0001e2000810043f */
[----:B------:R-:W-:-:S13]  /*2930*/  ISETP.GT.U32.AND P0, PT, R4, 0x1, PT ;  /* 0x000000010400780c */ /* 0x000fda0003f04070 */
[----:B0-----:R-:W-:Y:S05]  /*2940*/  @P0 BRA `(.L_x_30) ;  /* 0x0000000000040947 */ /* 0x001fea0003800000 */
[----:B------:R-:W-:Y:S01]  /*2950*/  BPT.TRAP 0x1 ;  /* 0x000000040000795c */ /* 0x000fe20000300000 */
.L_x_30:
[----:B------:R-:W-:Y:S01]  /*2960*/  UIADD3 UR18, UR18, 0x1, URZ ;  /* 0x0000000112127890 */ /* 0x000fe2000fffe03f */
[C---:B------:R-:W-:Y:S01]  /*2970*/  ISETP.GT.AND P1, PT, R12.reuse, 0x1, PT ;  /* 0x000000010c00780c */ /* 0x040fe20003f24270 */
[----:B------:R-:W-:Y:S02]  /*2980*/  VIADD R13, R13, 0x1 ;  /* 0x000000010d0d7836 */ /* 0x000fe40000000000 */
[----:B------:R-:W-:Y:S01]  /*2990*/  UISETP.NE.AND UP0, UPT, UR18, 0x5, UPT ;  /* 0x000000051200788c */ /* 0x000fe2000bf05270 */
[----:B------:R-:W-:Y:S02]  /*29a0*/  VIADD R12, R12, 0xffffffff ;  /* 0xffffffff0c0c7836 */ /* 0x000fe40000000000 */
[C---:B------:R-:W-:Y:S01]  /*29b0*/  ISETP.NE.AND P0, PT, R13.reuse, 0x5, PT ;  /* 0x000000050d00780c */ /* 0x040fe20003f05270 */
[----:B------:R-:W-:Y:S02]  /*29c0*/  USEL UR8, URZ, 0x1, UP0 ;  /* 0x000000013f087887 */ /* 0x000fe40008000000 */
[----:B------:R-:W-:Y:S01]  /*29d0*/  USEL UR18, UR18, URZ, UP0 ;  /* 0x0000003f12127287 */ /* 0x000fe20008000000 */
[----:B------:R-:W-:-:S03]  /*29e0*/  SEL R13, R13, RZ, P0 ;  /* 0x000000ff0d0d7207 */ /* 0x000fc60000000000 */
[----:B------:R-:W-:Y:S01]  /*29f0*/  LOP3.LUT R144, R144, UR8, RZ, 0x3c, !PT ;  /* 0x0000000890907c12 */ /* 0x000fe2000f8e3cff */
[----:B------:R-:W-:Y:S01]  /*2a00*/  UMOV UR8, 0x1 ;  /* 0x0000000100087882 */ /* 0x000fe20000000000 */
[----:B------:R-:W-:Y:S06]  /*2a10*/  @P1 BRA `(.L_x_31) ;  /* 0xfffffff400d41947 */ /* 0x000fec000383ffff */
.L_x_23:
[----:B------:R-:W-:Y:S01]  /*2a20*/  UISETP.NE.AND UP0, UPT, UR6, URZ, UPT ;  /* 0x0000003f0600728c */ /* 0x000fe2000bf05270 */
[----:B01----:R-:W0:Y:S03]  /*2a30*/  LDC R12, c[0x0][0x28c] ;  /* 0x0000a300ff0c7b82 */ /* 0x003e260000000800 */
[----:B------:R-:W-:-:S06]  /*2a40*/  USEL UR6, URZ, 0x1, !UP0 ;  /* 0x000000013f067887 */ /* 0x000fcc000c000000 */
[----:B------:R-:W-:Y:S02]  /*2a50*/  ISETP.NE.AND P0, PT, RZ, UR6, PT ;  /* 0x00000006ff007c0c */ /* 0x000fe4000bf05270 */
[----:B0-----:R-:W-:-:S11]  /*2a60*/  ISETP.GE.AND P1, PT, R12, 0x1, PT ;  /* 0x000000010c00780c */ /* 0x001fd60003f26270 */
[----:B------:R-:W-:Y:S05]  /*2a70*/  @!P0 BRA `(.L_x_32) ;  /* 0x0000000400048947 */ /* 0x000fea0003800000 */
[----:B------:R-:W-:Y:S02]  /*2a80*/  WARPGROUP.DEPBAR.LE gsb0, 0x0 ;  /* 0x00008000000079c5 */ /* 0x000fe40000010000 */
[----:B------:R-:W-:Y:S01]  /*2a90*/  FADD R143, R24, R143 ;  /* 0x0000008f188f7221 */ /* 0x000fe20000000000 */
        /* <DEDUP_REMOVED lines=62> */
[----:B------:R-:W-:-:S07]  /*2e80*/  FADD R16, R16, R87 ;  /* 0x0000005710107221 */ /* 0x000fce0000000000 */
.L_x_32:
[----:B------:R-:W-:Y:S02]  /*2e90*/  WARPGROUP.DEPBAR.LE gsb0, 0x0 ;  /* 0x00008000000079c5 */ /* 0x000fe40000010000 */
[----:B------:R-:W-:Y:S05]  /*2ea0*/  @!P1 BRA `(.L_x_33) ;  /* 0x0000000000549947 */ /* 0x000fea0003800000 */
[----:B------:R-:W-:-:S13]  /*2eb0*/  ISETP.NE.AND P0, PT, R142, 0x3, PT ;  /* 0x000000038e00780c */ /* 0x000fda0003f05270 */
[----:B------:R-:W-:Y:S05]  /*2ec0*/  @!P0 BRA `(.L_x_34) ;  /* 0x0000000000048947 */ /* 0x000fea0003800000 */
[----:B------:R-:W-:Y:S01]  /*2ed0*/  BPT.TRAP 0x1 ;  /* 0x000000040000795c */ /* 0x000fe20000300000 */
.L_x_34:
[----:B------:R-:W-:Y:S01]  /*2ee0*/  ISETP.NE.AND P0, PT, R6, RZ, PT ;  /* 0x000000ff0600720c */ /* 0x000fe20003f05270 */
[----:B------:R-:W-:Y:S01]  /*2ef0*/  BSSY B0, `(.L_x_35) ;  /* 0x000000e000007945 */ /* 0x000fe20003800000 */
[----:B------:R-:W-:-:S11]  /*2f00*/  ISETP.GT.U32.AND P1, PT, R4, 0x1, PT ;  /* 0x000000010400780c */ /* 0x000fd60003f24070 */
[----:B------:R-:W-:Y:S05]  /*2f10*/  @!P0 BRA `(.L_x_36) ;  /* 0x00000000002c8947 */ /* 0x000fea0003800000 */
[----:B------:R-:W-:-:S04]  /*2f20*/  UISETP.LT.AND UP0, UPT, UR9, 0x1, UPT ;  /* 0x000000010900788c */ /* 0x000fc8000bf01270 */
[----:B------:R-:W-:-:S04]  /*2f30*/  USEL UR8, UR9, 0x1, UP0 ;  /* 0x0000000109087887 */ /* 0x000fc80008000000 */
[----:B------:R-:W-:-:S04]  /*2f40*/  UIADD3 UR8, UR5, UR9, -UR8 ;  /* 0x0000000905087290 */ /* 0x000fc8000fffe808 */
[----:B------:R-:W-:-:S04]  /*2f50*/  UIMAD.WIDE.U32 UR6, UR8, -0x33333333, URZ ;  /* 0xcccccccd080678a5 */ /* 0x000fc8000f8e003f */
[----:B------:R-:W-:-:S04]  /*2f60*/  USHF.R.U32.HI UR6, URZ, 0x2, UR7 ;  /* 0x000000023f067899 */ /* 0x000fc80008011607 */
[----:B------:R-:W-:-:S04]  /*2f70*/  UIMAD UR8, UR6, -0x5, UR8 ;  /* 0xfffffffb060878a4 */ /* 0x000fc8000f8e0208 */
[----:B------:R-:W-:-:S04]  /*2f80*/  ULEA UR8, UR8, UR10, 0x3 ;  /* 0x0000000a08087291 */ /* 0x000fc8000f8e183f */
[----:B------:R-:W-:-:S06]  /*2f90*/  UIADD3 UR8, UR8, 0x28, URZ ;  /* 0x0000002808087890 */ /* 0x000fcc000fffe03f */
[----:B------:R-:W-:-:S05]  /*2fa0*/  IMAD.U32 R12, RZ, RZ, UR8 ;  /* 0x00000008ff0c7e24 */ /* 0x000fca000f8e00ff */
[----:B------:R-:W-:-:S04]  /*2fb0*/  PRMT R12, R5, 0x654, R12 ;  /* 0x00000654050c7816 */ /* 0x000fc8000000000c */
[----:B------:R0:W-:Y:S03]  /*2fc0*/  SYNCS.ARRIVE.TRANS64.RED.A1T0 RZ, [R12+URZ], RZ ;  /* 0x000000ff0cff79a7 */ /* 0x0001e6000810043f */
.L_x_36:
[----:B------:R-:W-:Y:S05]  /*2fd0*/  BSYNC B0 ;  /* 0x0000000000007941 */ /* 0x000fea0003800000 */
.L_x_35:
[----:B------:R-:W-:Y:S05]  /*2fe0*/  @P1 BRA `(.L_x_33) ;  /* 0x0000000000041947 */ /* 0x000fea0003800000 */
[----:B------:R-:W-:Y:S01]  /*2ff0*/  BPT.TRAP 0x1 ;  /* 0x000000040000795c */ /* 0x000fe20000300000 */
.L_x_33:
[----:B------:R-:W1:Y:S01]  /*3000*/  LDC R26, c[0x0][0x288] ;  /* 0x0000a200ff1a7b82 */ /* 0x000e620000000800 */
[--C-:B0-----:R-:W-:Y:S01]  /*3010*/  SHF.R.U32.HI R12, RZ, 0x2, R0.reuse ;  /* 0x00000002ff0c7819 */ /* 0x101fe20000011600 */
[----:B------:R-:W-:Y:S01]  /*3020*/  IMAD.SHL.U32 R29, R11, 0x80, RZ ;  /* 0x000000800b1d7824 */ /* 0x000fe200078e00ff */
[----:B------:R-:W-:Y:S01]  /*3030*/  SHF.R.U32.HI R25, RZ, 0x7, R0 ;  /* 0x00000007ff197819 */ /* 0x000fe20000011600 */
[----:B------:R-:W-:Y:S01]  /*3040*/  UIADD3 UR5, UR9, UR5, URZ ;  /* 0x0000000509057290 */ /* 0x000fe2000fffe03f */
[----:B------:R-:W-:Y:S01]  /*3050*/  LOP3.LUT R13, R12, 0x7, RZ, 0xc0, !PT ;  /* 0x000000070c0d7812 */ /* 0x000fe200078ec0ff */
[----:B------:R-:W-:Y:S01]  /*3060*/  IMAD.SHL.U32 R31, R10, 0x80, RZ ;  /* 0x000000800a1f7824 */ /* 0x000fe200078e00ff */
[----:B------:R-:W-:Y:S01]  /*3070*/  LOP3.LUT R12, R25, 0x1, RZ, 0xc0, !PT ;  /* 0x00000001190c7812 */ /* 0x000fe200078ec0ff */
[----:B------:R-:W-:Y:S01]  /*3080*/  UISETP.GT.U32.AND UP0, UPT, UR5, 0x4, UPT ;  /* 0x000000040500788c */ /* 0x000fe2000bf04070 */
[----:B------:R-:W-:Y:S01]  /*3090*/  LOP3.LUT R24, R0, 0x60, RZ, 0xc0, !PT ;  /* 0x0000006000187812 */ /* 0x000fe200078ec0ff */
[----:B------:R-:W-:Y:S01]  /*30a0*/  ULDC UR12, c[0x0][0x284] ;  /* 0x0000a100000c7ab9 */ /* 0x000fe20000000800 */
[----:B------:R-:W-:Y:S01]  /*30b0*/  UISETP.GE.U32.AND UP1, UPT, UR9, 0x5, UPT ;  /* 0x000000050900788c */ /* 0x000fe2000bf26070 */
[----:B------:R-:W-:Y:S01]  /*30c0*/  IMAD.SHL.U32 R30, R12, 0x40, RZ ;  /* 0x000000400c1e7824 */ /* 0x000fe200078e00ff */
[----:B------:R-:W-:Y:S01]  /*30d0*/  SHF.R.U32.HI R28, RZ, 0x1, R24 ;  /* 0x00000001ff1c7819 */ /* 0x000fe20000011618 */
[----:B------:R-:W-:Y:S01]  /*30e0*/  UISETP.LT.U32.AND UP0, UPT, UR9, 0x5, UP0 ;  /* 0x000000050900788c */ /* 0x000fe20008701070 */
[----:B------:R-:W-:Y:S01]  /*30f0*/  LOP3.LUT R24, R0, 0x3, RZ, 0xc0, !PT ;  /* 0x0000000300187812 */ /* 0x000fe200078ec0ff */
[----:B------:R-:W-:Y:S01]  /*3100*/  UIMAD.WIDE.U32 UR6, UR5, -0x33333333, URZ ;  /* 0xcccccccd050678a5 */ /* 0x000fe2000f8e003f */
[--C-:B------:R-:W-:Y:S01]  /*3110*/  IADD3 R25, RZ, -R28, -R13.reuse ;  /* 0x8000001cff197210 */ /* 0x100fe20007ffe80d */
[----:B------:R-:W-:Y:S01]  /*3120*/  USEL UR8, URZ, 0x1, !UP0 ;  /* 0x000000013f087887 */ /* 0x000fe2000c000000 */
[----:B------:R-:W-:Y:S01]  /*3130*/  LOP3.LUT R13, R30, 0x40, R13, 0xe2, !PT ;  /* 0x000000401e0d7812 */ /* 0x000fe200078ee20d */
[----:B------:R-:W-:Y:S01]  /*3140*/  ULDC.64 UR10, c[0x0][0x5d0] ;  /* 0x00017400000a7ab9 */ /* 0x000fe20000000a00 */
[----:B------:R-:W-:Y:S01]  /*3150*/  SHF.R.S32.HI R34, RZ, 0x1f, R7 ;  /* 0x0000001fff227819 */ /* 0x000fe20000011407 */
[----:B------:R-:W-:Y:S01]  /*3160*/  IMAD R12, R12, -0x40, R25 ;  /* 0xffffffc00c0c7824 */ /* 0x000fe200078e0219 */
[----:B------:R-:W-:Y:S01]  /*3170*/  USHF.R.U32.HI UR6, URZ, 0x2, UR7 ;  /* 0x000000023f067899 */ /* 0x000fe20008011607 */
[----:B-1----:R-:W-:Y:S01]  /*3180*/  IMAD R30, R24, -0x2, R26 ;  /* 0xfffffffe181e7824 */ /* 0x002fe200078e021a */
[----:B------:R-:W-:Y:S01]  /*3190*/  ISETP.GE.AND P0, PT, R29, R26, PT ;  /* 0x0000001a1d00720c */ /* 0x000fe20003f06270 */
[----:B------:R-:W-:Y:S01]  /*31a0*/  IMAD.SHL.U32 R24, R0, 0x2, RZ ;  /* 0x0000000200187824 */ /* 0x000fe200078e00ff */
[----:B------:R-:W-:Y:S01]  /*31b0*/  ULOP3.LUT UR4, UR4, UR8, URZ, 0x3c, !UPT ;  /* 0x0000000804047292 */ /* 0x000fe2000f8e3c3f */
[----:B------:R-:W-:Y:S01]  /*31c0*/  IMAD R32, R34, UR10, RZ ;  /* 0x0000000a22207c24 */ /* 0x000fe2000f8e02ff */
[----:B------:R-:W-:Y:S01]  /*31d0*/  ISETP.GE.OR P0, PT, R31, UR12, P0 ;  /* 0x0000000c1f007c0c */ /* 0x000fe20008706670 */
[----:B------:R-:W-:Y:S01]  /*31e0*/  IMAD.WIDE R26, R10, 0x80, RZ ;  /* 0x000000800a1a7825 */ /* 0x000fe200078e02ff */
[----:B------:R-:W-:Y:S01]  /*31f0*/  LOP3.LUT R24, R29, 0x6, R24, 0xf8, !PT ;  /* 0x000000061d187812 */ /* 0x000fe200078ef818 */
[----:B------:R-:W-:Y:S01]  /*3200*/  UIMAD UR5, UR6, -0x5, UR5 ;  /* 0xfffffffb060578a4 */ /* 0x000fe2000f8e0205 */
[----:B------:R-:W-:Y:S01]  /*3210*/  IADD3 R36, -R31, UR12, R12 ;  /* 0x0000000c1f247c10 */ /* 0x000fe2000fffe10c */
[----:B------:R-:W-:Y:S01]  /*3220*/  IMAD R33, R7, UR11, R32 ;  /* 0x0000000b07217c24 */ /* 0x000fe2000f8e0220 */
[----:B------:R-:W-:Y:S01]  /*3230*/  SHF.R.S32.HI R25, RZ, 0x1f, R24 ;  /* 0x0000001fff197819 */ /* 0x000fe20000011418 */
[----:B------:R-:W-:Y:S01]  /*3240*/  @UP1 ULOP3.LUT UR4, UR4, 0x1, UR6, 0x78, !UPT ;  /* 0x0000000104041892 */ /* 0x000fe2000f8e7806 */
[----:B------:R-:W-:Y:S01]  /*3250*/  LOP3.LUT R35, R26, R13, R28, 0xfe, !PT ;  /* 0x0000000d1a237212 */ /* 0x000fe200078efe1c */
[----:B------:R-:W-:-:S02]  /*3260*/  IMAD.IADD R29, R30, 0x1, -R29 ;  /* 0x000000011e1d7824 */ /* 0x000fc400078e0a1d */
[----:B------:R-:W-:-:S04]  /*3270*/  IMAD.WIDE.U32 R10, R7, UR10, R24 ;  /* 0x0000000a070a7c25 */ /* 0x000fc8000f8e0018 */
[----:B------:R-:W-:Y:S02]  /*3280*/  IMAD.IADD R11, R11, 0x1, R33 ;  /* 0x000000010b0b7824 */ /* 0x000fe400078e0221 */
[----:B------:R-:W-:Y:S01]  /*3290*/  IMAD.MOV.U32 R28, RZ, RZ, -0x1 ;  /* 0xffffffffff1c7424 */ /* 0x000fe200078e00ff */
[----:B------:R-:W-:Y:S06]  /*32a0*/  @P0 BRA `(.L_x_37) ;  /* 0x0000004400a40947 */ /* 0x000fec0003800000 */
[----:B------:R-:W0:Y:S01]  /*32b0*/  LDC.64 R32, c[0x0][0x5c8] ;  /* 0x00017200ff207b82 */ /* 0x000e220000000a00 */
[----:B------:R-:W-:Y:S01]  /*32c0*/  ULDC.64 UR6, c[0x0][0x5c0] ;  /* 0x0001700000067ab9 */ /* 0x000fe20000000a00 */
[----:B------:R-:W-:Y:S01]  /*32d0*/  BSSY B0, `(.L_x_37) ;  /* 0x0000466000007945 */ /* 0x000fe20003800000 */
[-C--:B0-----:R-:W-:Y:S02]  /*32e0*/  IMAD R12, R27, R32.reuse, RZ ;  /* 0x000000201b0c7224 */ /* 0x081fe400078e02ff */
[----:B------:R-:W-:-:S04]  /*32f0*/  IMAD.WIDE.U32 R10, R35, R32, R10 ;  /* 0x00000020230a7225 */ /* 0x000fc800078e000a */
[----:B------:R-:W-:Y:S01]  /*3300*/  IMAD R31, R35, R33, R12 ;  /* 0x00000021231f7224 */ /* 0x000fe200078e020c */
[----:B------:R-:W-:Y:S02]  /*3310*/  LEA R13, P0, R32, R10, 0x3 ;  /* 0x0000000a200d7211 */ /* 0x000fe400078018ff */
[----:B------:R-:W-:Y:S01]  /*3320*/  IADD3 R12, P1, R10, UR6, RZ ;  /* 0x000000060a0c7c10 */ /* 0x000fe2000ff3e0ff */
[----:B------:R-:W-:Y:S01]  /*3330*/  IMAD.IADD R31, R11, 0x1, R31 ;  /* 0x000000010b1f7824 */ /* 0x000fe200078e021f */
[----:B------:R-:W-:-:S04]  /*3340*/  IADD3 R10, P3, R13, UR6, RZ ;  /* 0x000000060d0a7c10 */ /* 0x000fc8000ff7e0ff */
[----:B------:R-:W-:Y:S02]  /*3350*/  LEA.HI.X R11, R32, R31, R33, 0x3, P0 ;  /* 0x0000001f200b7211 */ /* 0x000fe400000f1c21 */
[----:B---3-5:R-:W-:Y:S02]  /*3360*/  FSETP.NEU.AND P0, PT, R9, RZ, PT ;  /* 0x000000ff0900720b */ /* 0x028fe40003f0d000 */
[----:B------:R-:W-:Y:S02]  /*3370*/  IADD3.X R13, R31, UR7, RZ, P1, !PT ;  /* 0x000000071f0d7c10 */ /* 0x000fe40008ffe4ff */
[----:B------:R-:W-:-:S09]  /*3380*/  IADD3.X R11, R11, UR7, RZ, P3, !PT ;  /* 0x000000070b0b7c10 */ /* 0x000fd20009ffe4ff */
[----:B------:R-:W-:Y:S05]  /*3390*/  @!P0 BRA `(.L_x_38) ;  /* 0x00000034005c8947 */ /* 0x000fea0003800000 */
[----:B------:R-:W-:Y:S01]  /*33a0*/  ULDC.64 UR6, c[0x0][0x5b8] ;  /* 0x00016e0000067ab9 */ /* 0x000fe20000000a00 */
[----:B------:R-:W-:Y:S01]  /*33b0*/  ISETP.GE.AND P0, PT, R36, 0x1, PT ;  /* 0x000000012400780c */ /* 0x000fe20003f06270 */
[----:B------:R-:W-:Y:S01]  /*33c0*/  IMAD R32, R34, UR6, RZ ;  /* 0x0000000622207c24 */ /* 0x000fe2000f8e02ff */
[----:B------:R-:W-:Y:S01]  /*33d0*/  ULDC.64 UR10, c[0x0][0x5a8] ;  /* 0x00016a00000a7ab9 */ /* 0x000fe20000000a00 */
[----:B------:R-:W-:Y:S01]  /*33e0*/  IMAD.WIDE.U32 R30, R7, UR6, R24 ;  /* 0x00000006071e7c25 */ /* 0x000fe2000f8e0018 */
[----:B------:R-:W-:Y:S01]  /*33f0*/  ISETP.LT.OR P4, PT, R29, 0x1, !P0 ;  /* 0x000000011d00780c */ /* 0x000fe20004781670 */
[----:B------:R-:W-:Y:S02]  /*3400*/  BSSY B1, `(.L_x_39) ;  /* 0x000000c000017945 */ /* 0x000fe40003800000 */
[----:B------:R-:W-:Y:S01]  /*3410*/  IMAD R7, R7, UR7, R32 ;  /* 0x0000000707077c24 */ /* 0x000fe2000f8e0220 */
[----:B------:R-:W-:-:S03]  /*3420*/  ULDC.64 UR6, c[0x0][0x5b0] ;  /* 0x00016c0000067ab9 */ /* 0x000fc60000000a00 */
[----:B------:R-:W-:Y:S02]  /*3430*/  IMAD.IADD R31, R31, 0x1, R7 ;  /* 0x000000011f1f7824 */ /* 0x000fe400078e0207 */
[----:B------:R-:W-:Y:S02]  /*3440*/  IMAD R7, R27, UR6, RZ ;  /* 0x000000061b077c24 */ /* 0x000fe4000f8e02ff */
[----:B------:R-:W-:-:S04]  /*3450*/  IMAD.WIDE.U32 R24, R35, UR6, R30 ;  /* 0x0000000623187c25 */ /* 0x000fc8000f8e001e */
[----:B------:R-:W-:Y:S01]  /*3460*/  IMAD R7, R35, UR7, R7 ;  /* 0x0000000723077c24 */ /* 0x000fe2000f8e0207 */
[----:B------:R-:W-:-:S04]  /*3470*/  IADD3 R24, P1, R24, UR10, RZ ;  /* 0x0000000a18187c10 */ /* 0x000fc8000ff3e0ff */
[--C-:B------:R-:W-:Y:S02]  /*3480*/  IADD3.X R25, R25, UR11, R7.reuse, P1, !PT ;  /* 0x0000000b19197c10 */ /* 0x100fe40008ffe407 */
[----:B------:R-:W-:Y:S01]  /*3490*/  PRMT R7, RZ, 0x7610, R7 ;  /* 0x00007610ff077816 */ /* 0x000fe20000000007 */
[----:B------:R-:W-:Y:S06]  /*34a0*/  @P4 BRA `(.L_x_40) ;  /* 0x0000000000044947 */ /* 0x000fec0003800000 */
[----:B------:R0:W5:Y:S02]  /*34b0*/  LDG.E.U8 R7, desc[UR16][R24.64] ;  /* 0x0000001018077981 */ /* 0x000164000c1e1100 */
.L_x_40:
[----:B------:R-:W-:Y:S05]  /*34c0*/  BSYNC B1 ;  /* 0x0000000000017941 */ /* 0x000fea0003800000 */
.L_x_39:
[----:B-----5:R-:W-:Y:S01]  /*34d0*/  LOP3.LUT R7, R7, 0xff, RZ, 0xc0, !PT ;  /* 0x000000ff07077812 */ /* 0x020fe200078ec0ff */
[----:B------:R-:W-:Y:S01]  /*34e0*/  BSSY B1, `(.L_x_41) ;  /* 0x000000b000017945 */ /* 0x000fe20003800000 */
[----:B------:R-:W-:Y:S02]  /*34f0*/  ISETP.LT.OR P3, PT, R29, 0x2, !P0 ;  /* 0x000000021d00780c */ /* 0x000fe40004761670 */
[----:B------:R-:W-:-:S05]  /*3500*/  F2FP.F16.E5M2.UNPACK_B R7, R7 ;  /* 0x00000007ff07723e */ /* 0x000fca00020004ff */
[----:B------:R-:W-:Y:S01]  /*3510*/  HADD2.F32 R32, -RZ, R7.H0_H0 ;  /* 0x20000007ff207230 */ /* 0x000fe20000004100 */
[----:B------:R-:W-:-:S04]  /*3520*/  PRMT R7, RZ, 0x7610, R7 ;  /* 0x00007610ff077816 */ /* 0x000fc80000000007 */
[----:B------:R-:W-:-:S04]  /*3530*/  FMUL R32, R32, R9 ;  /* 0x0000000920207220 */ /* 0x000fc80000400000 */
[----:B--2---:R-:W-:-:S05]  /*3540*/  FFMA R32, R143, R8, R32 ;  /* 0x000000088f207223 */ /* 0x004fca0000000020 */
[----:B------:R-:W-:-:S05]  /*3550*/  F2FP.SATFINITE.E5M2.F32.PACK_AB_MERGE_C R33, RZ, R32, RZ ;  /* 0x00000020ff21723e */ /* 0x000fca00048060ff */
[----:B------:R1:W-:Y:S01]  /*3560*/  @!P4 STG.E.U8 desc[UR16][R12.64], R33 ;  /* 0x000000210c00c986 */ /* 0x0003e2000c101110 */
[----:B------:R-:W-:Y:S05]  /*3570*/  @P3 BRA `(.L_x_42) ;  /* 0x0000000000043947 */ /* 0x000fea0003800000 */
[----:B------:R2:W5:Y:S02]  /*3580*/  LDG.E.U8 R7, desc[UR16][R24.64+0x1] ;  /* 0x0000011018077981 */ /* 0x000564000c1e1100 */
.L_x_42:
[----:B------:R-:W-:Y:S05]  /*3590*/  BSYNC B1 ;  /* 0x0000000000017941 */ /* 0x000fea0003800000 */
.L_x_41:
[----:B-----5:R-:W-:Y:S01]  /*35a0*/  LOP3.LUT R7, R7, 0xff, RZ, 0xc0, !PT ;  /* 0x000000ff07077812 */ /* 0x020fe200078ec0ff */
[----:B------:R-:W-:Y:S01]  /*35b0*/  BSSY B1, `(.L_x_43) ;  /* 0x0000013000017945 */ /* 0x000fe20003800000 */
[----:B-1----:R-:W-:Y:S02]  /*35c0*/  IADD3 R33, P1, R35, 0x8, RZ ;  /* 0x0000000823217810 */ /* 0x002fe40007f3e0ff */
[----:B------:R-:W-:-:S03]  /*35d0*/  F2FP.F16.E5M2.UNPACK_B R7, R7 ;  /* 0x00000007ff07723e */ /* 0x000fc600020004ff */
[----:B------:R-:W-:Y:S01]  /*35e0*/  IMAD.X R27, RZ, RZ, R27, P1 ;  /* 0x000000ffff1b7224 */ /* 0x000fe200008e061b */
[----:B------:R-:W-:Y:S01]  /*35f0*/  ISETP.GE.AND P1, PT, R36, 0x9, PT ;  /* 0x000000092400780c */ /* 0x000fe20003f26270 */
[----:B------:R-:W-:Y:S02]  /*3600*/  HADD2.F32 R26, -RZ, R7.H0_H0 ;  /* 0x20000007ff1a7230 */ /* 0x000fe40000004100 */
[----:B------:R-:W-:Y:S01]  /*3610*/  IMAD.WIDE.U32 R30, R33, UR6, R30 ;  /* 0x00000006211e7c25 */ /* 0x000fe2000f8e001e */
[----:B------:R-:W-:-:S03]  /*3620*/  ISETP.LT.OR P5, PT, R29, 0x1, !P1 ;  /* 0x000000011d00780c */ /* 0x000fc60004fa1670 */
[----:B------:R-:W-:Y:S01]  /*3630*/  FMUL R7, R26, R9 ;  /* 0x000000091a077220 */ /* 0x000fe20000400000 */
[----:B------:R-:W-:-:S03]  /*3640*/  IMAD R26, R27, UR6, RZ ;  /* 0x000000061b1a7c24 */ /* 0x000fc6000f8e02ff */
[----:B------:R-:W-:Y:S01]  /*3650*/  FFMA R7, R138, R8, R7 ;  /* 0x000000088a077223 */ /* 0x000fe20000000007 */
[----:B------:R-:W-:Y:S01]  /*3660*/  IMAD R33, R33, UR7, R26 ;  /* 0x0000000721217c24 */ /* 0x000fe2000f8e021a */
[----:B------:R-:W-:-:S03]  /*3670*/  IADD3 R26, P4, R30, UR10, RZ ;  /* 0x0000000a1e1a7c10 */ /* 0x000fc6000ff9e0ff */
[----:B------:R-:W-:Y:S02]  /*3680*/  F2FP.SATFINITE.E5M2.F32.PACK_AB_MERGE_C R35, RZ, R7, RZ ;  /* 0x00000007ff23723e */ /* 0x000fe400048060ff */
[----:B------:R-:W-:Y:S02]  /*3690*/  IADD3.X R27, R31, UR11, R33, P4, !PT ;  /* 0x0000000b1f1b7c10 */ /* 0x000fe4000a7fe421 */
[----:B------:R-:W-:Y:S01]  /*36a0*/  PRMT R7, RZ, 0x7610, R7 ;  /* 0x00007610ff077816 */ /* 0x000fe20000000007 */
[----:B------:R1:W-:Y:S01]  /*36b0*/  @!P3 STG.E.U8 desc[UR16][R12.64+0x1], R35 ;  /* 0x000001230c00b986 */ /* 0x0003e2000c101110 */
[----:B------:R-:W-:Y:S05]  /*36c0*/  @P5 BRA `(.L_x_44) ;  /* 0x0000000000045947 */ /* 0x000fea0003800000 */
[----:B------:R3:W5:Y:S02]  /*36d0*/  LDG.E.U8 R7, desc[UR16][R26.64] ;  /* 0x000000101a077981 */ /* 0x000764000c1e1100 */
.L_x_44:
[----:B------:R-:W-:Y:S05]  /*36e0*/  BSYNC B1 ;  /* 0x0000000000017941 */ /* 0x000fea0003800000 */
.L_x_43:
[----:B-----5:R-:W-:Y:S01]  /*36f0*/  LOP3.LUT R7, R7, 0xff, RZ, 0xc0, !PT ;  /* 0x000000ff07077812 */ /* 0x020fe200078ec0ff */
[----:B------:R-:W-:Y:S01]  /*3700*/  BSSY B1, `(.L_x_45) ;  /* 0x000000b000017945 */ /* 0x000fe20003800000 */
[----:B------:R-:W-:Y:S02]  /*3710*/  ISETP.LT.OR P3, PT, R29, 0x2, !P1 ;  /* 0x000000021d00780c */ /* 0x000fe40004f61670 */
[----:B------:R-:W-:-:S05]  /*3720*/  F2FP.F16.E5M2.UNPACK_B R7, R7 ;  /* 0x00000007ff07723e */ /* 0x000fca00020004ff */
[----:B------:R-:W-:Y:S01]  /*3730*/  HADD2.F32 R30, -RZ, R7.H0_H0 ;  /* 0x20000007ff1e7230 */ /* 0x000fe20000004100 */
[----:B------:R-:W-:-:S04]  /*3740*/  PRMT R7, RZ, 0x7610, R7 ;  /* 0x00007610ff077816 */ /* 0x000fc80000000007 */
[----:B------:R-:W-:-:S04]  /*3750*/  FMUL R30, R30, R9 ;  /* 0x000000091e1e7220 */ /* 0x000fc80000400000 */
[----:B------:R-:W-:-:S05]  /*3760*/  FFMA R30, R141, R8, R30 ;  /* 0x000000088d1e7223 */ /* 0x000fca000000001e */
[----:B------:R-:W-:-:S05]  /*3770*/  F2FP.SATFINITE.E5M2.F32.PACK_AB_MERGE_C R31, RZ, R30, RZ ;  /* 0x0000001eff1f723e */ /* 0x000fca00048060ff */
[----:B------:R4:W-:Y:S01]  /*3780*/  @!P5 STG.E.U8 desc[UR16][R10.64], R31 ;  /* 0x0000001f0a00d986 */ /* 0x0009e2000c101110 */
[----:B------:R-:W-:Y:S05]  /*3790*/  @P3 BRA `(.L_x_46) ;  /* 0x0000000000043947 */ /* 0x000fea0003800000 */
[----:B------:R0:W5:Y:S02]  /*37a0*/  LDG.E.U8 R7, desc[UR16][R26.64+0x1] ;  /* 0x000001101a077981 */ /* 0x000164000c1e1100 */
.L_x_46:
[----:B------:R-:W-:Y:S05]  /*37b0*/  BSYNC B1 ;  /* 0x0000000000017941 */ /* 0x000fea0003800000 */
.L_x_45:
[----:B-----5:R-:W-:Y:S01]  /*37c0*/  LOP3.LUT R7, R7, 0xff, RZ, 0xc0, !PT ;  /* 0x000000ff07077812 */ /* 0x020fe200078ec0ff */
[----:B------:R-:W-:Y:S01]  /*37d0*/  BSSY B1, `(.L_x_47) ;  /* 0x000000b000017945 */ /* 0x000fe20003800000 */
[----:B------:R-:W-:Y:S02]  /*37e0*/  ISETP.LT.OR P4, PT, R29, 0x9, !P0 ;  /* 0x000000091d00780c */ /* 0x000fe40004781670 */
[----:B------:R-:W-:-:S05]  /*37f0*/  F2FP.F16.E5M2.UNPACK_B R7, R7 ;  /* 0x00000007ff07723e */ /* 0x000fca00020004ff */
[----:B------:R-:W-:-:S05]  /*3800*/  HADD2.F32 R30, -RZ, R7.H0_H0 ;  /* 0x20000007ff1e7230 */ /* 0x000fca0000004100 */
[----:B------:R-:W-:-:S04]  /*3810*/  FMUL R7, R30, R9 ;  /* 0x000000091e077220 */ /* 0x000fc80000400000 */
[----:B------:R-:W-:-:S05]  /*3820*/  FFMA R7, R136, R8, R7 ;  /* 0x0000000888077223 */ /* 0x000fca0000000007 */
[----:B----4-:R-:W-:Y:S02]  /*3830*/  F2FP.SATFINITE.E5M2.F32.PACK_AB_MERGE_C R31, RZ, R7, RZ ;  /* 0x00000007ff1f723e */ /* 0x010fe400048060ff */
[----:B------:R-:W-:-:S03]  /*3840*/  PRMT R7, RZ, 0x7610, R7 ;  /* 0x00007610ff077816 */ /* 0x000fc60000000007 */
[----:B------:R4:W-:Y:S01]  /*3850*/  @!P3 STG.E.U8 desc[UR16][R10.64+0x1], R31 ;  /* 0x0000011f0a00b986 */ /* 0x0009e2000c101110 */
[----:B------:R-:W-:Y:S05]  /*3860*/  @P4 BRA `(.L_x_48) ;  /* 0x0000000000044947 */ /* 0x000fea0003800000 */
[----:B------:R0:W5:Y:S02]  /*3870*/  LDG.E.U8 R7, desc[UR16][R24.64+0x8] ;  /* 0x0000081018077981 */ /* 0x000164000c1e1100 */
.L_x_48:
[----:B------:R-:W-:Y:S05]  /*3880*/  BSYNC B1 ;  /* 0x0000000000017941 */ /* 0x000fea0003800000 */
.L_x_47:
        /* <DEDUP_REMOVED lines=8> */
[----:B----4-:R-:W-:-:S05]  /*3910*/  F2FP.SATFINITE.E5M2.F32.PACK_AB_MERGE_C R31, RZ, R30, RZ ;  /* 0x0000001eff1f723e */ /* 0x010fca00048060ff */
[----:B------:R4:W-:Y:S01]  /*3920*/  @!P4 STG.E.U8 desc[UR16][R12.64+0x8], R31 ;  /* 0x0000081f0c00c986 */ /* 0x0009e2000c101110 */
[----:B------:R-:W-:Y:S05]  /*3930*/  @P3 BRA `(.L_x_50) ;  /* 0x0000000000043947 */ /* 0x000fea0003800000 */
[----:B------:R0:W5:Y:S02]  /*3940*/  LDG.E.U8 R7, desc[UR16][R24.64+0x9] ;  /* 0x0000091018077981 */ /* 0x000164000c1e1100 */
.L_x_50:
[----:B------:R-:W-:Y:S05]  /*3950*/  BSYNC B1 ;  /* 0x0000000000017941 */ /* 0x000fea0003800000 */
.L_x_49:
        /* <DEDUP_REMOVED lines=12> */
.L_x_52:
[----:B------:R-:W-:Y:S05]  /*3a20*/  BSYNC B1 ;  /* 0x0000000000017941 */ /* 0x000fea0003800000 */
.L_x_51:
        /* <DEDUP_REMOVED lines=12> */
.L_x_54:
[----:B------:R-:W-:Y:S05]  /*3af0*/  BSYNC B1 ;  /* 0x0000000000017941 */ /* 0x000fea0003800000 */
.L_x_53:
        /* <DEDUP_REMOVED lines=12> */
.L_x_56:
[----:B------:R-:W-:Y:S05]  /*3bc0*/  BSYNC B1 ;  /* 0x0000000000017941 */ /* 0x000fea0003800000 */
.L_x_55:
        /* <DEDUP_REMOVED lines=12> */
.L_x_58:
[----:B------:R-:W-:Y:S05]  /*3c90*/  BSYNC B1 ;  /* 0x0000000000017941 */ /* 0x000fea0003800000 */
.L_x_57:
        /* <DEDUP_REMOVED lines=12> */
.L_x_60:
[----:B------:R-:W-:Y:S05]  /*3d60*/  BSYNC B1 ;  /* 0x0000000000017941 */ /* 0x000fea0003800000 */
.L_x_59:
        /* <DEDUP_REMOVED lines=12> */
.L_x_62:
[----:B------:R-:W-:Y:S05]  /*3e30*/  BSYNC B1 ;  /* 0x0000000000017941 */ /* 0x000fea0003800000 */
.L_x_61:
        /* <DEDUP_REMOVED lines=12> */
.L_x_64:
[----:B------:R-:W-:Y:S05]  /*3f00*/  BSYNC B1 ;  /* 0x0000000000017941 */ /* 0x000fea0003800000 */
.L_x_63:
        /* <DEDUP_REMOVED lines=12> */
.L_x_66:
[----:B------:R-:W-:Y:S05]  /*3fd0*/  BSYNC B1 ;  /* 0x0000000000017941 */ /* 0x000fea0003800000 */
.L_x_65:
        /* <DEDUP_REMOVED lines=12> */
.L_x_68:
[----:B------:R-:W-:Y:S05]  /*40a0*/  BSYNC B1 ;  /* 0x0000000000017941 */ /* 0x000fea0003800000 */
.L_x_67:
        /* <DEDUP_REMOVED lines=12> */
.L_x_70:
[----:B------:R-:W-:Y:S05]  /*4170*/  BSYNC B1 ;  /* 0x0000000000017941 */ /* 0x000fea0003800000 */
.L_x_69:
        /* <DEDUP_REMOVED lines=12> */
.L_x_72:
[----:B------:R-:W-:Y:S05]  /*4240*/  BSYNC B1 ;  /* 0x0000000000017941 */ /* 0x000fea0003800000 */
.L_x_71:
        /* <DEDUP_REMOVED lines=12> */
.L_x_74:
[----:B------:R-:W-:Y:S05]  /*4310*/  BSYNC B1 ;  /* 0x0000000000017941 */ /* 0x000fea0003800000 */
.L_x_73:
        /* <DEDUP_REMOVED lines=12> */
.L_x_76:
[----:B------:R-:W-:Y:S05]  /*43e0*/  BSYNC B1 ;  /* 0x0000000000017941 */ /* 0x000fea0003800000 */
.L_x_75:
        /* <DEDUP_REMOVED lines=12> */
.L_x_78:
[----:B------:R-:W-:Y:S05]  /*44b0*/  BSYNC B1 ;  /* 0x0000000000017941 */ /* 0x000fea0003800000 */
.L_x_77:
        /* <DEDUP_REMOVED lines=12> */
.L_x_80:
[----:B------:R-:W-:Y:S05]  /*4580*/  BSYNC B1 ;  /* 0x0000000000017941 */ /* 0x000fea0003800000 */
.L_x_79:
        /* <DEDUP_REMOVED lines=12> */
.L_x_82:
[----:B------:R-:W-:Y:S05]  /*4650*/  BSYNC B1 ;  /* 0x0000000000017941 */ /* 0x000fea0003800000 */
.L_x_81:
        /* <DEDUP_REMOVED lines=12> */
.L_x_84:
[----:B------:R-:W-:Y:S05]  /*4720*/  BSYNC B1 ;  /* 0x0000000000017941 */ /* 0x000fea0003800000 */
.L_x_83:
        /* <DEDUP_REMOVED lines=12> */
.L_x_86:
[----:B------:R-:W-:Y:S05]  /*47f0*/  BSYNC B1 ;  /* 0x0000000000017941 */ /* 0x000fea0003800000 */
.L_x_85:
        /* <DEDUP_REMOVED lines=12> */
.L_x_88:
[----:B------:R-:W-:Y:S05]  /*48c0*/  BSYNC B1 ;  /* 0x0000000000017941 */ /* 0x000fea0003800000 */
.L_x_87:
        /* <DEDUP_REMOVED lines=12> */
.L_x_90:
[----:B------:R-:W-:Y:S05]  /*4990*/  BSYNC B1 ;  /* 0x0000000000017941 */ /* 0x000fea0003800000 */
.L_x_89:
        /* <DEDUP_REMOVED lines=12> */
.L_x_92:
[----:B------:R-:W-:Y:S05]  /*4a60*/  BSYNC B1 ;  /* 0x0000000000017941 */ /* 0x000fea0003800000 */
.L_x_91:
        /* <DEDUP_REMOVED lines=12> */
.L_x_94:
[----:B------:R-:W-:Y:S05]  /*4b30*/  BSYNC B1 ;  /* 0x0000000000017941 */ /* 0x000fea0003800000 */
.L_x_93:
        /* <DEDUP_REMOVED lines=12> */
.L_x_96:
[----:B------:R-:W-:Y:S05]  /*4c00*/  BSYNC B1 ;  /* 0x0000000000017941 */ /* 0x000fea0003800000 */
.L_x_95:
        /* <DEDUP_REMOVED lines=12> */
.L_x_98:
[----:B------:R-:W-:Y:S05]  /*4cd0*/  BSYNC B1 ;  /* 0x0000000000017941 */ /* 0x000fea0003800000 */
.L_x_97:
        /* <DEDUP_REMOVED lines=12> */
.L_x_100:
[----:B------:R-:W-:Y:S05]  /*4da0*/  BSYNC B1 ;  /* 0x0000000000017941 */ /* 0x000fea0003800000 */
.L_x_99:
        /* <DEDUP_REMOVED lines=12> */
.L_x_102:
[----:B------:R-:W-:Y:S05]  /*4e70*/  BSYNC B1 ;  /* 0x0000000000017941 */ /* 0x000fea0003800000 */
.L_x_101:
        /* <DEDUP_REMOVED lines=12> */
.L_x_104:
[----:B------:R-:W-:Y:S05]  /*4f40*/  BSYNC B1 ;  /* 0x0000000000017941 */ /* 0x000fea0003800000 */
.L_x_103:
        /* <DEDUP_REMOVED lines=12> */
.L_x_106:
[----:B------:R-:W-:Y:S05]  /*5010*/  BSYNC B1 ;  /* 0x0000000000017941 */ /* 0x000fea0003800000 */
.L_x_105:
        /* <DEDUP_REMOVED lines=12> */
.L_x_108:
[----:B------:R-:W-:Y:S05]  /*50e0*/  BSYNC B1 ;  /* 0x0000000000017941 */ /* 0x000fea0003800000 */
.L_x_107:
        /* <DEDUP_REMOVED lines=12> */
.L_x_110:
[----:B------:R-:W-:Y:S05]  /*51b0*/  BSYNC B1 ;  /* 0x0000000000017941 */ /* 0x000fea0003800000 */
.L_x_109:
        /* <DEDUP_REMOVED lines=12> */
.L_x_112:
[----:B------:R-:W-:Y:S05]  /*5280*/  BSYNC B1 ;  /* 0x0000000000017941 */ /* 0x000fea0003800000 */
.L_x_111:
        /* <DEDUP_REMOVED lines=12> */
.L_x_114:
[----:B------:R-:W-:Y:S05]  /*5350*/  BSYNC B1 ;  /* 0x0000000000017941 */ /* 0x000fea0003800000 */
.L_x_113:
        /* <DEDUP_REMOVED lines=12> */
.L_x_116:
[----:B------:R-:W-:Y:S05]  /*5420*/  BSYNC B1 ;  /* 0x0000000000017941 */ /* 0x000fea0003800000 */
.L_x_115:
        /* <DEDUP_REMOVED lines=12> */
.L_x_118:
[----:B------:R-:W-:Y:S05]  /*54f0*/  BSYNC B1 ;  /* 0x0000000000017941 */ /* 0x000fea0003800000 */
.L_x_117:
        /* <DEDUP_REMOVED lines=12> */
.L_x_120:
[----:B------:R-:W-:Y:S05]  /*55c0*/  BSYNC B1 ;  /* 0x0000000000017941 */ /* 0x000fea0003800000 */
.L_x_119:
        /* <DEDUP_REMOVED lines=12> */
.L_x_122:
[----:B------:R-:W-:Y:S05]  /*5690*/  BSYNC B1 ;  /* 0x0000000000017941 */ /* 0x000fea0003800000 */
.L_x_121:
        /* <DEDUP_REMOVED lines=12> */
.L_x_124:
[----:B------:R-:W-:Y:S05]  /*5760*/  BSYNC B1 ;  /* 0x0000000000017941 */ /* 0x000fea0003800000 */
.L_x_123:
        /* <DEDUP_REMOVED lines=12> */
.L_x_126:
[----:B------:R-:W-:Y:S05]  /*5830*/  BSYNC B1 ;  /* 0x0000000000017941 */ /* 0x000fea0003800000 */
.L_x_125:
        /* <DEDUP_REMOVED lines=12> */
.L_x_128:
[----:B------:R-:W-:Y:S05]  /*5900*/  BSYNC B1 ;  /* 0x0000000000017941 */ /* 0x000fea0003800000 */
.L_x_127:
        /* <DEDUP_REMOVED lines=12> */
.L_x_130:
[----:B------:R-:W-:Y:S05]  /*59d0*/  BSYNC B1 ;  /* 0x0000000000017941 */ /* 0x000fea0003800000 */
.L_x_129:
        /* <DEDUP_REMOVED lines=12> */
.L_x_132:
[----:B------:R-:W-:Y:S05]  /*5aa0*/  BSYNC B1 ;  /* 0x0000000000017941 */ /* 0x000fea0003800000 */
.L_x_131:
        /* <DEDUP_REMOVED lines=12> */
.L_x_134:
[----:B------:R-:W-:Y:S05]  /*5b70*/  BSYNC B1 ;  /* 0x0000000000017941 */ /* 0x000fea0003800000 */
.L_x_133:
        /* <DEDUP_REMOVED lines=12> */
.L_x_136:
[----:B------:R-:W-:Y:S05]  /*5c40*/  BSYNC B1 ;  /* 0x0000000000017941 */ /* 0x000fea0003800000 */
.L_x_135:
        /* <DEDUP_REMOVED lines=12> */
.L_x_138:
[----:B------:R-:W-:Y:S05]  /*5d10*/  BSYNC B1 ;  /* 0x0000000000017941 */ /* 0x000fea0003800000 */
.L_x_137:
        /* <DEDUP_REMOVED lines=12> */
.L_x_140:
[----:B------:R-:W-:Y:S05]  /*5de0*/  BSYNC B1 ;  /* 0x0000000000017941 */ /* 0x000fea0003800000 */
.L_x_139:
        /* <DEDUP_REMOVED lines=12> */
.L_x_142:
[----:B------:R-:W-:Y:S05]  /*5eb0*/  BSYNC B1 ;  /* 0x0000000000017941 */ /* 0x000fea0003800000 */
.L_x_141:
        /* <DEDUP_REMOVED lines=12> */
.L_x_144:
[----:B------:R-:W-:Y:S05]  /*5f80*/  BSYNC B1 ;  /* 0x0000000000017941 */ /* 0x000fea0003800000 */
.L_x_143:
        /* <DEDUP_REMOVED lines=12> */
.L_x_146:
[----:B------:R-:W-:Y:S05]  /*6050*/  BSYNC B1 ;  /* 0x0000000000017941 */ /* 0x000fea0003800000 */
.L_x_145:
        /* <DEDUP_REMOVED lines=12> */
.L_x_148:
[----:B------:R-:W-:Y:S05]  /*6120*/  BSYNC B1 ;  /* 0x0000000000017941 */ /* 0x000fea0003800000 */
.L_x_147:
        /* <DEDUP_REMOVED lines=12> */
.L_x_150:
[----:B------:R-:W-:Y:S05]  /*61f0*/  BSYNC B1 ;  /* 0x0000000000017941 */ /* 0x000fea0003800000 */
.L_x_149:
        /* <DEDUP_REMOVED lines=12> */
.L_x_152:
[----:B------:R-:W-:Y:S05]  /*62c0*/  BSYNC B1 ;  /* 0x0000000000017941 */ /* 0x000fea0003800000 */
.L_x_151:
        /* <DEDUP_REMOVED lines=12> */
.L_x_154:
[----:B------:R-:W-:Y:S05]  /*6390*/  BSYNC B1 ;  /* 0x0000000000017941 */ /* 0x000fea0003800000 */
.L_x_153:
        /* <DEDUP_REMOVED lines=12> */
.L_x_156:
[----:B------:R-:W-:Y:S05]  /*6460*/  BSYNC B1 ;  /* 0x0000000000017941 */ /* 0x000fea0003800000 */
.L_x_155:
        /* <DEDUP_REMOVED lines=8> */
[----:B0-----:R-:W-:-:S05]  /*64f0*/  F2FP.SATFINITE.E5M2.F32.PACK_AB_MERGE_C R19, RZ, R20, RZ ;  /* 0x00000014ff13723e */ /* 0x001fca00048060ff */
[----:B------:R0:W-:Y:S01]  /*6500*/  @!P4 STG.E.U8 desc[UR16][R10.64+0x70], R19 ;  /* 0x000070130a00c986 */ /* 0x0001e2000c101110 */
[----:B------:R-:W-:Y:S05]  /*6510*/  @P3 BRA `(.L_x_158) ;  /* 0x0000000000043947 */ /* 0x000fea0003800000 */
[----:B------:R0:W5:Y:S02]  /*6520*/  LDG.E.U8 R7, desc[UR16][R26.64+0x71] ;  /* 0x000071101a077981 */ /* 0x000164000c1e1100 */
.L_x_158:
[----:B------:R-:W-:Y:S05]  /*6530*/  BSYNC B1 ;  /* 0x0000000000017941 */ /* 0x000fea0003800000 */
.L_x_157:
[----:B-----5:R-:W-:Y:S01]  /*6540*/  LOP3.LUT R7, R7, 0xff, RZ, 0xc0, !PT ;  /* 0x000000ff07077812 */ /* 0x020fe200078ec0ff */
[----:B------:R-:W-:Y:S01]  /*6550*/  BSSY B1, `(.L_x_159) ;  /* 0x000000b000017945 */ /* 0x000fe20003800000 */
[----:B------:R-:W-:Y:S02]  /*6560*/  ISETP.LT.OR P4, PT, R29, 0x79, !P0 ;  /* 0x000000791d00780c */ /* 0x000fe40004781670 */
[----:B------:R-:W-:-:S05]  /*6570*/  F2FP.F16.E5M2.UNPACK_B R7, R7 ;  /* 0x00000007ff07723e */ /* 0x000fca00020004ff */
[----:B------:R-:W-:-:S05]  /*6580*/  HADD2.F32 R20, -RZ, R7.H0_H0 ;  /* 0x20000007ff147230 */ /* 0x000fca0000004100 */
[----:B------:R-:W-:-:S04]  /*6590*/  FMUL R7, R20, R9 ;  /* 0x0000000914077220 */ /* 0x000fc80000400000 */
[----:B------:R-:W-:-:S05]  /*65a0*/  FFMA R7, R18, R8, R7 ;  /* 0x0000000812077223 */ /* 0x000fca0000000007 */
[----:B0-----:R-:W-:Y:S02]  /*65b0*/  F2FP.SATFINITE.E5M2.F32.PACK_AB_MERGE_C R19, RZ, R7, RZ ;  /* 0x00000007ff13723e */ /* 0x001fe400048060ff */
[----:B------:R-:W-:-:S03]  /*65c0*/  PRMT R7, RZ, 0x7610, R7 ;  /* 0x00007610ff077816 */ /* 0x000fc60000000007 */
[----:B------:R0:W-:Y:S01]  /*65d0*/  @!P3 STG.E.U8 desc[UR16][R10.64+0x71], R19 ;  /* 0x000071130a00b986 */ /* 0x0001e2000c101110 */
[----:B------:R-:W-:Y:S05]  /*65e0*/  @P4 BRA `(.L_x_160) ;  /* 0x0000000000044947 */ /* 0x000fea0003800000 */
[----:B------:R0:W5:Y:S02]  /*65f0*/  LDG.E.U8 R7, desc[UR16][R24.64+0x78] ;  /* 0x0000781018077981 */ /* 0x000164000c1e1100 */
.L_x_160:
[----:B------:R-:W-:Y:S05]  /*6600*/  BSYNC B1 ;  /* 0x0000000000017941 */ /* 0x000fea0003800000 */
.L_x_159:
        /* <DEDUP_REMOVED lines=12> */
.L_x_162:
[----:B------:R-:W-:Y:S05]  /*66d0*/  BSYNC B1 ;  /* 0x0000000000017941 */ /* 0x000fea0003800000 */
.L_x_161:
        /* <DEDUP_REMOVED lines=12> */
.L_x_164:
[----:B------:R-:W-:Y:S05]  /*67a0*/  BSYNC B1 ;  /* 0x0000000000017941 */ /* 0x000fea0003800000 */
.L_x_163:
[----:B-----5:R-:W-:Y:S01]  /*67b0*/  LOP3.LUT R7, R7, 0xff, RZ, 0xc0, !PT ;  /* 0x000000ff07077812 */ /* 0x020fe200078ec0ff */
[----:B------:R-:W-:Y:S01]  /*67c0*/  BSSY B1, `(.L_x_165) ;  /* 0x000000b000017945 */ /* 0x000fe20003800000 */
[----:B------:R-:W-:Y:S02]  /*67d0*/  ISETP.LT.OR P1, PT, R29, 0x7a, !P1 ;  /* 0x0000007a1d00780c */ /* 0x000fe40004f21670 */
[----:B------:R-:W-:-:S05]  /*67e0*/  F2FP.F16.E5M2.UNPACK_B R7, R7 ;  /* 0x00000007ff07723e */ /* 0x000fca00020004ff */
[----:B01----:R-:W-:Y:S01]  /*67f0*/  HADD2.F32 R12, -RZ, R7.H0_H0 ;  /* 0x20000007ff0c7230 */ /* 0x003fe20000004100 */
[----:B------:R-:W-:-:S04]  /*6800*/  PRMT R7, RZ, 0x7610, R7 ;  /* 0x00007610ff077816 */ /* 0x000fc80000000007 */
[----:B------:R-:W-:-:S04]  /*6810*/  FMUL R12, R12, R9 ;  /* 0x000000090c0c7220 */ /* 0x000fc80000400000 */
[----:B------:R-:W-:-:S05]  /*6820*/  FFMA R12, R17, R8, R12 ;  /* 0x00000008110c7223 */ /* 0x000fca000000000c */
[----:B------:R-:W-:-:S05]  /*6830*/  F2FP.SATFINITE.E5M2.F32.PACK_AB_MERGE_C R13, RZ, R12, RZ ;  /* 0x0000000cff0d723e */ /* 0x000fca00048060ff */
[----:B------:R0:W-:Y:S01]  /*6840*/  @!P3 STG.E.U8 desc[UR16][R10.64+0x78], R13 ;  /* 0x0000780d0a00b986 */ /* 0x0001e2000c101110 */
[----:B------:R-:W-:Y:S05]  /*6850*/  @P1 BRA `(.L_x_166) ;  /* 0x0000000000041947 */ /* 0x000fea0003800000 */
[----:B------:R1:W5:Y:S02]  /*6860*/  LDG.E.U8 R7, desc[UR16][R26.64+0x79] ;  /* 0x000079101a077981 */ /* 0x000364000c1e1100 */
.L_x_166:
[----:B------:R-:W-:Y:S05]  /*6870*/  BSYNC B1 ;  /* 0x0000000000017941 */ /* 0x000fea0003800000 */
.L_x_165:
[----:B------:R-:W-:Y:S05]  /*6880*/  @P1 BRA `(.L_x_167) ;  /* 0x0000001000281947 */ /* 0x000fea0003800000 */
[----:B-----5:R-:W-:-:S04]  /*6890*/  LOP3.LUT R7, R7, 0xff, RZ, 0xc0, !PT ;  /* 0x000000ff07077812 */ /* 0x020fc800078ec0ff */
[----:B------:R-:W-:-:S05]  /*68a0*/  F2FP.F16.E5M2.UNPACK_B R7, R7 ;  /* 0x00000007ff07723e */ /* 0x000fca00020004ff */
[----:B------:R-:W-:-:S05]  /*68b0*/  HADD2.F32 R12, -RZ, R7.H0_H0 ;  /* 0x20000007ff0c7230 */ /* 0x000fca0000004100 */
[----:B------:R-:W-:-:S04]  /*68c0*/  FMUL R7, R12, R9 ;  /* 0x000000090c077220 */ /* 0x000fc80000400000 */
[----:B------:R-:W-:-:S05]  /*68d0*/  FFMA R7, R16, R8, R7 ;  /* 0x0000000810077223 */ /* 0x000fca0000000007 */
[----:B------:R-:W-:-:S05]  /*68e0*/  F2FP.SATFINITE.E5M2.F32.PACK_AB_MERGE_C R7, RZ, R7, RZ ;  /* 0x00000007ff07723e */ /* 0x000fca00048060ff */
[----:B------:R0:W-:Y:S01]  /*68f0*/  STG.E.U8 desc[UR16][R10.64+0x79], R7 ;  /* 0x000079070a007986 */ /* 0x0001e2000c101110 */
[----:B------:R-:W-:Y:S05]  /*6900*/  BRA `(.L_x_167) ;  /* 0x0000001000087947 */ /* 0x000fea0003800000 */
.L_x_38:
[----:B------:R-:W-:Y:S01]  /*6910*/  ISETP.GE.AND P1, PT, R36, 0x1, PT ;  /* 0x000000012400780c */ /* 0x000fe20003f26270 */
[-C--:B--2---:R-:W-:Y:S01]  /*6920*/  FMUL R143, R143, R8.reuse ;  /* 0x000000088f8f7220 */ /* 0x084fe20000400000 */
[-C--:B------:R-:W-:Y:S01]  /*6930*/  FMUL R138, R138, R8.reuse ;  /* 0x000000088a8a7220 */ /* 0x080fe20000400000 */
[----:B------:R-:W-:Y:S01]  /*6940*/  ISETP.GE.AND P0, PT, R36, 0x9, PT ;  /* 0x000000092400780c */ /* 0x000fe20003f06270 */
[-C--:B------:R-:W-:Y:S01]  /*6950*/  FMUL R141, R141, R8.reuse ;  /* 0x000000088d8d7220 */ /* 0x080fe20000400000 */
[C---:B------:R-:W-:Y:S01]  /*6960*/  ISETP.LT.OR P4, PT, R29.reuse, 0x1, !P1 ;  /* 0x000000011d00780c */ /* 0x040fe20004f81670 */
[-C--:B------:R-:W-:Y:S01]  /*6970*/  FMUL R136, R136, R8.reuse ;  /* 0x0000000888887220 */ /* 0x080fe20000400000 */
[----:B------:R-:W-:Y:S01]  /*6980*/  ISETP.LT.OR P5, PT, R29, 0x2, !P1 ;  /* 0x000000021d00780c */ /* 0x000fe20004fa1670 */
[-C--:B------:R-:W-:Y:S01]  /*6990*/  FMUL R139, R139, R8.reuse ;  /* 0x000000088b8b7220 */ /* 0x080fe20000400000 */
[----:B------:R-:W-:Y:S01]  /*69a0*/  F2FP.SATFINITE.E5M2.F32.PACK_AB_MERGE_C R143, RZ, R143, RZ ;  /* 0x0000008fff8f723e */ /* 0x000fe200048060ff */
[----:B------:R-:W-:Y:S01]  /*69b0*/  FMUL R134, R134, R8 ;  /* 0x0000000886867220 */ /* 0x000fe20000400000 */
[----:B------:R-:W-:Y:S01]  /*69c0*/  F2FP.SATFINITE.E5M2.F32.PACK_AB_MERGE_C R7, RZ, R138, RZ ;  /* 0x0000008aff07723e */ /* 0x000fe200048060ff */
[-C--:B------:R-:W-:Y:S01]  /*69d0*/  FMUL R137, R137, R8.reuse ;  /* 0x0000000889897220 */ /* 0x080fe20000400000 */
[C---:B------:R-:W-:Y:S01]  /*69e0*/  ISETP.LT.OR P3, PT, R29.reuse, 0x1, !P0 ;  /* 0x000000011d00780c */ /* 0x040fe20004761670 */
[-C--:B------:R-:W-:Y:S01]  /*69f0*/  FMUL R132, R132, R8.reuse ;  /* 0x0000000884847220 */ /* 0x080fe20000400000 */
[----:B------:R-:W-:Y:S01]  /*6a00*/  ISETP.LT.OR P6, PT, R29, 0xa, !P1 ;  /* 0x0000000a1d00780c */ /* 0x000fe20004fc1670 */
[-C--:B------:R-:W-:Y:S01]  /*6a10*/  FMUL R135, R135, R8.reuse ;  /* 0x0000000887877220 */ /* 0x080fe20000400000 */
[----:B------:R-:W-:Y:S01]  /*6a20*/  F2FP.SATFINITE.E5M2.F32.PACK_AB_MERGE_C R141, RZ, R141, RZ ;  /* 0x0000008dff8d723e */ /* 0x000fe200048060ff */
[----:B------:R-:W-:Y:S01]  /*6a30*/  @!P4 STG.E.U8 desc[UR16][R12.64], R143 ;  /* 0x0000008f0c00c986 */ /* 0x000fe2000c101110 */
[C---:B------:R-:W-:Y:S01]  /*6a40*/  ISETP.LT.OR P4, PT, R29.reuse, 0x2, !P0 ;  /* 0x000000021d00780c */ /* 0x040fe20004781670 */
[----:B------:R-:W-:Y:S01]  /*6a50*/  FMUL R130, R130, R8 ;  /* 0x0000000882827220 */ /* 0x000fe20000400000 */
[----:B------:R-:W-:Y:S01]  /*6a60*/  F2FP.SATFINITE.E5M2.F32.PACK_AB_MERGE_C R25, RZ, R136, RZ ;  /* 0x00000088ff19723e */ /* 0x000fe200048060ff */
[----:B------:R0:W-:Y:S01]  /*6a70*/  @!P5 STG.E.U8 desc[UR16][R12.64+0x1], R7 ;  /* 0x000001070c00d986 */ /* 0x0001e2000c101110 */
[----:B------:R-:W-:Y:S01]  /*6a80*/  ISETP.LT.OR P5, PT, R29, 0x9, !P1 ;  /* 0x000000091d00780c */ /* 0x000fe20004fa1670 */
[-C--:B------:R-:W-:Y:S01]  /*6a90*/  FMUL R133, R133, R8.reuse ;  /* 0x0000000885857220 */ /* 0x080fe20000400000 */
[----:B------:R-:W-:Y:S01]  /*6aa0*/  F2FP.SATFINITE.E5M2.F32.PACK_AB_MERGE_C R139, RZ, R139, RZ ;  /* 0x0000008bff8b723e */ /* 0x000fe200048060ff */
[----:B------:R-:W-:Y:S01]  /*6ab0*/  @!P3 STG.E.U8 desc[UR16][R10.64], R141 ;  /* 0x0000008d0a00b986 */ /* 0x000fe2000c101110 */
[----:B------:R-:W-:Y:S01]  /*6ac0*/  ISETP.LT.OR P3, PT, R29, 0x9, !P0 ;  /* 0x000000091d00780c */ /* 0x000fe20004761670 */
[-C--:B------:R-:W-:Y:S01]  /*6ad0*/  FMUL R128, R128, R8.reuse ;  /* 0x0000000880807220 */ /* 0x080fe20000400000 */
[----:B------:R-:W-:Y:S01]  /*6ae0*/  F2FP.SATFINITE.E5M2.F32.PACK_AB_MERGE_C R137, RZ, R137, RZ ;  /* 0x00000089ff89723e */ /* 0x000fe200048060ff */
[-C--:B------:R-:W-:Y:S01]  /*6af0*/  FMUL R131, R131, R8.reuse ;  /* 0x0000000883837220 */ /* 0x080fe20000400000 */
[----:B------:R-:W-:Y:S01]  /*6b00*/  F2FP.SATFINITE.E5M2.F32.PACK_AB_MERGE_C R135, RZ, R135, RZ ;  /* 0x00000087ff87723e */ /* 0x000fe200048060ff */
[----:B------:R1:W-:Y:S01]  /*6b10*/  @!P4 STG.E.U8 desc[UR16][R10.64+0x1], R25 ;  /* 0x000001190a00c986 */ /* 0x0003e2000c101110 */
[C---:B------:R-:W-:Y:S01]  /*6b20*/  ISETP.LT.OR P4, PT, R29.reuse, 0xa, !P0 ;  /* 0x0000000a1d00780c */ /* 0x040fe20004781670 */
[----:B------:R-:W-:Y:S01]  /*6b30*/  FMUL R126, R126, R8 ;  /* 0x000000087e7e7220 */ /* 0x000fe20000400000 */
[----:B0-----:R-:W-:Y:S01]  /*6b40*/  F2FP.SATFINITE.E5M2.F32.PACK_AB_MERGE_C R7, RZ, R134, RZ ;  /* 0x00000086ff07723e */ /* 0x001fe200048060ff */
[----:B------:R-:W-:Y:S01]  /*6b50*/  @!P5 STG.E.U8 desc[UR16][R12.64+0x8], R139 ;  /* 0x0000088b0c00d986 */ /* 0x000fe2000c101110 */
[----:B------:R-:W-:Y:S01]  /*6b60*/  ISETP.LT.OR P5, PT, R29, 0x11, !P1 ;  /* 0x000000111d00780c */ /* 0x000fe20004fa1670 */
[-C--:B------:R-:W-:Y:S01]  /*6b70*/  FMUL R129, R129, R8.reuse ;  /* 0x0000000881817220 */ /* 0x080fe20000400000 */
[----:B------:R-:W-:Y:S01]  /*6b80*/  F2FP.SATFINITE.E5M2.F32.PACK_AB_MERGE_C R133, RZ, R133, RZ ;  /* 0x00000085ff85723e */ /* 0x000fe200048060ff */
[----:B------:R0:W-:Y:S01]  /*6b90*/  @!P6 STG.E.U8 desc[UR16][R12.64+0x9], R7 ;  /* 0x000009070c00e986 */ /* 0x0001e2000c101110 */
[----:B------:R-:W-:Y:S01]  /*6ba0*/  ISETP.LT.OR P6, PT, R29, 0x12, !P1 ;  /* 0x000000121d00780c */ /* 0x000fe20004fc1670 */
[----:B------:R-:W-:Y:S01]  /*6bb0*/  FMUL R124, R124, R8 ;  /* 0x000000087c7c7220 */ /* 0x000fe20000400000 */
[----:B------:R-:W-:Y:S01]  /*6bc0*/  F2FP.SATFINITE.E5M2.F32.PACK_AB_MERGE_C R131, RZ, R131, RZ ;  /* 0x00000083ff83723e */ /* 0x000fe200048060ff */
[----:B------:R-:W-:Y:S01]  /*6bd0*/  @!P3 STG.E.U8 desc[UR16][R10.64+0x8], R137 ;  /* 0x000008890a00b986 */ /* 0x000fe2000c101110 */
[----:B-1----:R-:W-:Y:S01]  /*6be0*/  F2FP.SATFINITE.E5M2.F32.PACK_AB_MERGE_C R25, RZ, R132, RZ ;  /* 0x00000084ff19723e */ /* 0x002fe200048060ff */
[-C--:B------:R-:W-:Y:S01]  /*6bf0*/  FMUL R127, R127, R8.reuse ;  /* 0x000000087f7f7220 */ /* 0x080fe20000400000 */
[C---:B------:R-:W-:Y:S01]  /*6c00*/  ISETP.LT.OR P3, PT, R29.reuse, 0x11, !P0 ;  /* 0x000000111d00780c */ /* 0x040fe20004761670 */
[-C--:B------:R-:W-:Y:S01]  /*6c10*/  FMUL R122, R122, R8.reuse ;  /* 0x000000087a7a7220 */ /* 0x080fe20000400000 */
[----:B------:R-:W-:Y:S01]  /*6c20*/  F2FP.SATFINITE.E5M2.F32.PACK_AB_MERGE_C R129, RZ, R129, RZ ;  /* 0x00000081ff81723e */ /* 0x000fe200048060ff */
[----:B------:R1:W-:Y:S01]  /*6c30*/  @!P4 STG.E.U8 desc[UR16][R10.64+0x9], R25 ;  /* 0x000009190a00c986 */ /* 0x0003e2000c101110 */
[----:B------:R-:W-:Y:S01]  /*6c40*/  ISETP.LT.OR P4, PT, R29, 0x12, !P0 ;  /* 0x000000121d00780c */ /* 0x000fe20004781670 */
[----:B------:R-:W-:Y:S01]  /*6c50*/  FMUL R125, R125, R8 ;  /* 0x000000087d7d7220 */ /* 0x000fe20000400000 */
[----:B0-----:R-:W-:Y:S01]  /*6c60*/  F2FP.SATFINITE.E5M2.F32.PACK_AB_MERGE_C R7, RZ, R130, RZ ;  /* 0x00000082ff07723e */ /* 0x001fe200048060ff */
[----:B------:R-:W-:Y:S01]  /*6c70*/  @!P5 STG.E.U8 desc[UR16][R12.64+0x10], R135 ;  /* 0x000010870c00d986 */ /* 0x000fe2000c101110 */
[C---:B------:R-:W-:Y:S01]  /*6c80*/  ISETP.LT.OR P5, PT, R29.reuse, 0x19, !P1 ;  /* 0x000000191d00780c */ /* 0x040fe20004fa1670 */
[-C--:B------:R-:W-:Y:S01]  /*6c90*/  FMUL R120, R120, R8.reuse ;  /* 0x0000000878787220 */ /* 0x080fe20000400000 */
[----:B------:R-:W-:Y:S01]  /*6ca0*/  F2FP.SATFINITE.E5M2.F32.PACK_AB_MERGE_C R127, RZ, R127, RZ ;  /* 0x0000007fff7f723e */ /* 0x000fe200048060ff */
[----:B------:R0:W-:Y:S01]  /*6cb0*/  @!P6 STG.E.U8 desc[UR16][R12.64+0x11], R7 ;  /* 0x000011070c00e986 */ /* 0x0001e2000c101110 */
[----:B------:R-:W-:Y:S01]  /*6cc0*/  ISETP.LT.OR P6, PT, R29, 0x1a, !P1 ;  /* 0x0000001a1d00780c */ /* 0x000fe20004fc1670 */
[-C--:B------:R-:W-:Y:S01]  /*6cd0*/  FMUL R123, R123, R8.reuse ;  /* 0x000000087b7b7220 */ /* 0x080fe20000400000 */
[----:B------:R-:W-:Y:S01]  /*6ce0*/  FMUL R118, R118, R8 ;  /* 0x0000000876767220 */ /* 0x000fe20000400000 */
[----:B-1----:R-:W-:Y:S01]  /*6cf0*/  F2FP.SATFINITE.E5M2.F32.PACK_AB_MERGE_C R25, RZ, R128, RZ ;  /* 0x00000080ff19723e */ /* 0x002fe200048060ff */
[----:B------:R-:W-:Y:S01]  /*6d00*/  @!P3 STG.E.U8 desc[UR16][R10.64+0x10], R133 ;  /* 0x000010850a00b986 */ /* 0x000fe2000c101110 */
[----:B------:R-:W-:Y:S01]  /*6d10*/  ISETP.LT.OR P3, PT, R29, 0x19, !P0 ;  /* 0x000000191d00780c */ /* 0x000fe20004761670 */
        /* <DEDUP_REMOVED lines=35> */
[----:B------:R-:W-:Y:S01]  /*6f50*/  ISETP.LT.OR P3, PT, R29, 0x29, !P0 ;  /* 0x000000291d00780c */ /* 0x000fe20004761670 */
[-C--:B------:R-:W-:Y:S01]  /*6f60*/  FMUL R111, R111, R8.reuse ;  /* 0x000000086f6f7220 */ /* 0x080fe20000400000 */
[-C--:B------:R-:W-:Y:S01]  /*6f70*/  FMUL R106, R106, R8.reuse ;  /* 0x000000086a6a7220 */ /* 0x080fe20000400000 */
        /* <DEDUP_REMOVED lines=104> */
[----:B------:R-:W-:-:S02]  /*7600*/  ISETP.LT.OR P3, PT, R29, 0x59, !P0 ;  /* 0x000000591d00780c */ /* 0x000fc40004761670 */
[----:B------:R-:W-:Y:S01]  /*7610*/  F2FP.SATFINITE.E5M2.F32.PACK_AB_MERGE_C R21, RZ, R21, RZ ;  /* 0x00000015ff15723e */ /* 0x000fe200048060ff */
[----:B------:R1:W-:Y:S01]  /*7620*/  @!P4 STG.E.U8 desc[UR16][R10.64+0x51], R25 ;  /* 0x000051190a00c986 */ /* 0x0003e2000c101110 */
[C---:B------:R-:W-:Y:S02]  /*7630*/  ISETP.LT.OR P4, PT, R29.reuse, 0x5a, !P0 ;  /* 0x0000005a1d00780c */ /* 0x040fe40004781670 */
[----:B0-----:R-:W-:Y:S01]  /*7640*/  F2FP.SATFINITE.E5M2.F32.PACK_AB_MERGE_C R7, RZ, R94, RZ ;  /* 0x0000005eff07723e */ /* 0x001fe200048060ff */
[----:B------:R-:W-:Y:S01]  /*7650*/  @!P5 STG.E.U8 desc[UR16][R12.64+0x58], R99 ;  /* 0x000058630c00d986 */ /* 0x000fe2000c101110 */
[C---:B------:R-:W-:Y:S02]  /*7660*/  ISETP.LT.OR P5, PT, R29.reuse, 0x61, !P1 ;  /* 0x000000611d00780c */ /* 0x040fe40004fa1670 */
[----:B------:R-:W-:Y:S01]  /*7670*/  F2FP.SATFINITE.E5M2.F32.PACK_AB_MERGE_C R15, RZ, R15, RZ ;  /* 0x0000000fff0f723e */ /* 0x000fe200048060ff */
[----:B------:R0:W-:Y:S01]  /*7680*/  @!P6 STG.E.U8 desc[UR16][R12.64+0x59], R7 ;  /* 0x000059070c00e986 */ /* 0x0001e2000c101110 */
[----:B------:R-:W-:-:S02]  /*7690*/  ISETP.LT.OR P6, PT, R29, 0x62, !P1 ;  /* 0x000000621d00780c */ /* 0x000fc40004fc1670 */
[----:B------:R-:W-:Y:S01]  /*76a0*/  F2FP.SATFINITE.E5M2.F32.PACK_AB_MERGE_C R17, RZ, R17, RZ ;  /* 0x00000011ff11723e */ /* 0x000fe200048060ff */
[----:B------:R-:W-:Y:S01]  /*76b0*/  @!P3 STG.E.U8 desc[UR16][R10.64+0x58], R97 ;  /* 0x000058610a00b986 */ /* 0x000fe2000c101110 */
[----:B-1----:R-:W-:Y:S02]  /*76c0*/  F2FP.SATFINITE.E5M2.F32.PACK_AB_MERGE_C R25, RZ, R92, RZ ;  /* 0x0000005cff19723e */ /* 0x002fe400048060ff */
[----:B------:R-:W-:-:S03]  /*76d0*/  ISETP.LT.OR P3, PT, R29, 0x61, !P0 ;  /* 0x000000611d00780c */ /* 0x000fc60004761670 */
[----:B------:R1:W-:Y:S01]  /*76e0*/  @!P4 STG.E.U8 desc[UR16][R10.64+0x59], R25 ;  /* 0x000059190a00c986 */ /* 0x0003e2000c101110 */
[C---:B------:R-:W-:Y:S02]  /*76f0*/  ISETP.LT.OR P4, PT, R29.reuse, 0x62, !P0 ;  /* 0x000000621d00780c */ /* 0x040fe40004781670 */
[----:B0-----:R-:W-:Y:S01]  /*7700*/  F2FP.SATFINITE.E5M2.F32.PACK_AB_MERGE_C R7, RZ, R90, RZ ;  /* 0x0000005aff07723e */ /* 0x001fe200048060ff */
[----:B------:R-:W-:Y:S01]  /*7710*/  @!P5 STG.E.U8 desc[UR16][R12.64+0x60], R93 ;  /* 0x0000605d0c00d986 */ /* 0x000fe2000c101110 */
[----:B------:R-:W-:-:S03]  /*7720*/  ISETP.LT.OR P5, PT, R29, 0x69, !P1 ;  /* 0x000000691d00780c */ /* 0x000fc60004fa1670 */
[----:B------:R0:W-:Y:S01]  /*7730*/  @!P6 STG.E.U8 desc[UR16][R12.64+0x61], R7 ;  /* 0x000061070c00e986 */ /* 0x0001e2000c101110 */
[C---:B------:R-:W-:Y:S02]  /*7740*/  ISETP.LT.OR P6, PT, R29.reuse, 0x6a, !P1 ;  /* 0x0000006a1d00780c */ /* 0x040fe40004fc1670 */
[----:B-1----:R-:W-:Y:S01]  /*7750*/  F2FP.SATFINITE.E5M2.F32.PACK_AB_MERGE_C R25, RZ, R88, RZ ;  /* 0x00000058ff19723e */ /* 0x002fe200048060ff */
[----:B------:R-:W-:Y:S01]  /*7760*/  @!P3 STG.E.U8 desc[UR16][R10.64+0x60], R95 ;  /* 0x0000605f0a00b986 */ /* 0x000fe2000c101110 */
        /* <DEDUP_REMOVED lines=11> */
[----:B------:R-:W-:Y:S01]  /*7820*/  @!P4 STG.E.U8 desc[UR16][R10.64+0x69], R25 ;  /* 0x000069190a00c986 */ /* 0x000fe2000c101110 */
[C---:B------:R-:W-:Y:S02]  /*7830*/  ISETP.LT.OR P4, PT, R29.reuse, 0x79, !P1 ;  /* 0x000000791d00780c */ /* 0x040fe40004f81670 */
[C---:B------:R-:W-:Y:S01]  /*7840*/  ISETP.LT.OR P1, PT, R29.reuse, 0x7a, !P1 ;  /* 0x0000007a1d00780c */ /* 0x040fe20004f21670 */
[----:B------:R1:W-:Y:S01]  /*7850*/  @!P5 STG.E.U8 desc[UR16][R12.64+0x70], R23 ;  /* 0x000070170c00d986 */ /* 0x0003e2000c101110 */
[C---:B------:R-:W-:Y:S02]  /*7860*/  ISETP.LT.OR P5, PT, R29.reuse, 0x72, !P0 ;  /* 0x000000721d00780c */ /* 0x040fe400047a1670 */
[----:B0-----:R-:W-:Y:S01]  /*7870*/  F2FP.SATFINITE.E5M2.F32.PACK_AB_MERGE_C R7, RZ, R18, RZ ;  /* 0x00000012ff07723e */ /* 0x001fe200048060ff */
[----:B------:R0:W-:Y:S01]  /*7880*/  @!P6 STG.E.U8 desc[UR16][R12.64+0x71], R19 ;  /* 0x000071130c00e986 */ /* 0x0001e2000c101110 */
[C---:B------:R-:W-:Y:S02]  /*7890*/  ISETP.LT.OR P6, PT, R29.reuse, 0x79, !P0 ;  /* 0x000000791d00780c */ /* 0x040fe400047c1670 */
[----:B------:R-:W-:Y:S01]  /*78a0*/  ISETP.LT.OR P0, PT, R29, 0x7a, !P0 ;  /* 0x0000007a1d00780c */ /* 0x000fe20004701670 */
[----:B------:R2:W-:Y:S01]  /*78b0*/  @!P3 STG.E.U8 desc[UR16][R10.64+0x70], R21 ;  /* 0x000070150a00b986 */ /* 0x0005e2000c101110 */
[----:B-1----:R-:W-:-:S05]  /*78c0*/  F2FP.SATFINITE.E5M2.F32.PACK_AB_MERGE_C R23, RZ, R16, RZ ;  /* 0x00000010ff17723e */ /* 0x002fca00048060ff */
[----:B------:R2:W-:Y:S01]  /*78d0*/  @!P5 STG.E.U8 desc[UR16][R10.64+0x71], R7 ;  /* 0x000071070a00d986 */ /* 0x0005e2000c101110 */
[----:B0-----:R-:W-:-:S03]  /*78e0*/  F2FP.SATFINITE.E5M2.F32.PACK_AB_MERGE_C R19, RZ, R14, RZ ;  /* 0x0000000eff13723e */ /* 0x001fc600048060ff */
[----:B------:R2:W-:Y:S04]  /*78f0*/  @!P4 STG.E.U8 desc[UR16][R12.64+0x78], R15 ;  /* 0x0000780f0c00c986 */ /* 0x0005e8000c101110 */
[----:B------:R2:W-:Y:S04]  /*7900*/  @!P1 STG.E.U8 desc[UR16][R12.64+0x79], R19 ;  /* 0x000079130c009986 */ /* 0x0005e8000c101110 */
[----:B------:R2:W-:Y:S04]  /*7910*/  @!P6 STG.E.U8 desc[UR16][R10.64+0x78], R17 ;  /* 0x000078110a00e986 */ /* 0x0005e8000c101110 */
[----:B------:R2:W-:Y:S02]  /*7920*/  @!P0 STG.E.U8 desc[UR16][R10.64+0x79], R23 ;  /* 0x000079170a008986 */ /* 0x0005e4000c101110 */
.L_x_167:
[----:B------:R-:W-:Y:S05]  /*7930*/  BSYNC B0 ;  /* 0x0000000000007941 */ /* 0x000fea0003800000 */
.L_x_37:
[----:B------:R-:W-:Y:S01]  /*7940*/  ULDC UR6, c[0x0][0xc] ;  /* 0x0000030000067ab9 */ /* 0x000fe20000000800 */
[----:B------:R-:W-:Y:S01]  /*7950*/  ULDC UR7, c[0x0][0x10] ;  /* 0x0000040000077ab9 */ /* 0x000fe20000000800 */
[----:B0-2--5:R-:W0:Y:S01]  /*7960*/  LDC R7, c[0x0][0x14] ;  /* 0x00000500ff077b82 */ /* 0x025e220000000800 */
[----:B------:R-:W-:Y:S01]  /*7970*/  UIMAD.WIDE.U32 UR6, UR6, UR7, URZ ;  /* 0x00000007060672a5 */ /* 0x000fe2000f8e003f */
[----:B----4-:R-:W-:Y:S01]  /*7980*/  PRMT R10, RZ, 0x7610, R10 ;  /* 0x00007610ff0a7816 */ /* 0x010fe2000000000a */
[----:B------:R-:W-:-:S04]  /*7990*/  IMAD.MOV.U32 R11, RZ, RZ, -0x1 ;  /* 0xffffffffff0b7424 */ /* 0x000fc800078e00ff */
[----:B0-----:R-:W-:-:S04]  /*79a0*/  IMAD.WIDE.U32 R2, R7, UR6, R2 ;  /* 0x0000000607027c25 */ /* 0x001fc8000f8e0002 */
[----:B------:R-:W-:Y:S01]  /*79b0*/  IMAD R7, R7, UR7, RZ ;  /* 0x0000000707077c24 */ /* 0x000fe2000f8e02ff */
[----:B------:R-:W-:Y:S02]  /*79c0*/  ULDC.64 UR6, c[0x0][0x650] ;  /* 0x0001940000067ab9 */ /* 0x000fe40000000a00 */
[----:B------:R-:W-:Y:S01]  /*79d0*/  ISETP.GE.U32.AND P0, PT, R2, UR6, PT ;  /* 0x0000000602007c0c */ /* 0x000fe2000bf06070 */
[----:B------:R-:W-:Y:S02]  /*79e0*/  IMAD.IADD R3, R3, 0x1, R7 ;  /* 0x0000000103037824 */ /* 0x000fe400078e0207 */
[----:B------:R-:W-:-:S03]  /*79f0*/  IMAD.MOV.U32 R7, RZ, RZ, -0x1 ;  /* 0xffffffffff077424 */ /* 0x000fc600078e00ff */
[----:B------:R-:W-:-:S13]  /*7a00*/  ISETP.GE.U32.AND.EX P0, PT, R3, UR7, PT, P0 ;  /* 0x0000000703007c0c */ /* 0x000fda000bf06100 */
[----:B------:R-:W-:Y:S05]  /*7a10*/  @P0 BRA `(.L_x_168) ;  /* 0x0000000400600947 */ /* 0x000fea0003800000 */
[----:B------:R-:W0:Y:S01]  /*7a20*/  S2R R22, SR_CTAID.X ;  /* 0x0000000000167919 */ /* 0x000e220000002500 */
[----:B------:R-:W2:Y:S01]  /*7a30*/  LDC.64 R16, c[0x0][0x628] ;  /* 0x00018a00ff107b82 */ /* 0x000ea20000000a00 */
[----:B------:R-:W-:Y:S01]  /*7a40*/  ULDC UR6, c[0x0][0x150] ;  /* 0x0000540000067ab9 */ /* 0x000fe20000000800 */
[----:B------:R-:W-:Y:S01]  /*7a50*/  IMAD.MOV.U32 R14, RZ, RZ, R2 ;  /* 0x000000ffff0e7224 */ /* 0x000fe200078e0002 */
[----:B------:R-:W4:Y:S01]  /*7a60*/  S2R R24, SR_CTAID.Y ;  /* 0x0000000000187919 */ /* 0x000f220000002600 */
[----:B------:R-:W-:-:S04]  /*7a70*/  IMAD.MOV.U32 R15, RZ, RZ, R3 ;  /* 0x000000ffff0f7224 */ /* 0x000fc800078e0003 */
[----:B------:R-:W1:Y:S08]  /*7a80*/  LDC R25, c[0x0][0x144] ;  /* 0x00005100ff197b82 */ /* 0x000e700000000800 */
[----:B------:R-:W1:Y:S08]  /*7a90*/  LDC R18, c[0x0][0x630] ;  /* 0x00018c00ff127b82 */ /* 0x000e700000000800 */
[----:B------:R-:W1:Y:S01]  /*7aa0*/  LDC.64 R20, c[0x0][0x620] ;  /* 0x00018800ff147b82 */ /* 0x000e620000000a00 */
[----:B--2---:R-:W-:-:S04]  /*7ab0*/  ISETP.NE.U32.AND P0, PT, R16, RZ, PT ;  /* 0x000000ff1000720c */ /* 0x004fc80003f05070 */
[----:B------:R-:W-:Y:S02]  /*7ac0*/  ISETP.NE.AND.EX P0, PT, R17, RZ, PT, P0 ;  /* 0x000000ff1100720c */ /* 0x000fe40003f05300 */
[----:B0-----:R-:W-:-:S05]  /*7ad0*/  I2FP.F32.U32 R7, R22 ;  /* 0x0000001600077245 */ /* 0x001fca0000201000 */
[----:B------:R-:W-:-:S04]  /*7ae0*/  FMUL R7, R7, UR6 ;  /* 0x0000000607077c20 */ /* 0x000fc80008400000 */
[----:B------:R0:W2:Y:S02]  /*7af0*/  F2I.U32.TRUNC.NTZ R23, R7 ;  /* 0x0000000700177305 */ /* 0x0000a4000020f000 */
[----:B----4-:R-:W-:Y:S05]  /*7b00*/  @!P0 BRA `(.L_x_169) ;  /* 0x0000000000288947 */ /* 0x010fea0003800000 */
[----:B0-----:R-:W0:Y:S02]  /*7b10*/  LDC R7, c[0x0][0x634] ;  /* 0x00018d00ff077b82 */ /* 0x001e240000000800 */
        /* <DEDUP_REMOVED lines=9> */
.L_x_169:
[-CC-:B-1----:R-:W-:Y:S01]  /*7bb0*/  SHF.R.U64 R19, R14, R18.reuse, R15.reuse ;  /* 0x000000120e137219 */ /* 0x182fe2000000120f */
[----:B------:R-:W1:Y:S01]  /*7bc0*/  LDC.64 R30, c[0x0][0x640] ;  /* 0x00019000ff1e7b82 */ /* 0x000e620000000a00 */
[----:B0-----:R-:W-:Y:S01]  /*7bd0*/  SHF.R.U32.HI R7, RZ, R18, R15 ;  /* 0x00000012ff077219 */ /* 0x001fe2000001160f */
[----:B--2---:R-:W-:Y:S01]  /*7be0*/  IMAD.MOV R23, RZ, RZ, -R23 ;  /* 0x000000ffff177224 */ /* 0x004fe200078e0a17 */
[----:B------:R-:W-:Y:S01]  /*7bf0*/  IADD3 R13, P0, RZ, -R19, RZ ;  /* 0x80000013ff0d7210 */ /* 0x000fe20007f1e0ff */
[----:B------:R-:W-:Y:S02]  /*7c00*/  ULDC UR6, c[0x0][0x154] ;  /* 0x0000550000067ab9 */ /* 0x000fe40000000800 */
[----:B------:R-:W-:Y:S02]  /*7c10*/  IMAD R25, R25, R23, R22 ;  /* 0x0000001719197224 */ /* 0x000fe400078e0216 */
[----:B------:R-:W0:Y:S01]  /*7c20*/  LDC R14, c[0x0][0x618] ;  /* 0x00018600ff0e7b82 */ /* 0x000e220000000800 */
[----:B------:R-:W-:-:S02]  /*7c30*/  IMAD.X R7, RZ, RZ, ~R7, P0 ;  /* 0x000000ffff077224 */ /* 0x000fc400000e0e07 */
[----:B------:R-:W-:-:S04]  /*7c40*/  IMAD.WIDE.U32 R10, R13, R20, R2 ;  /* 0x000000140d0a7225 */ /* 0x000fc800078e0002 */
[----:B------:R-:W-:Y:S01]  /*7c50*/  IMAD R12, R7, R20, RZ ;  /* 0x00000014070c7224 */ /* 0x000fe200078e02ff */
[----:B---3--:R-:W2:Y:S03]  /*7c60*/  LDC R26, c[0x0][0x608] ;  /* 0x00018200ff1a7b82 */ /* 0x008ea60000000800 */
[----:B------:R-:W-:Y:S02]  /*7c70*/  IMAD R7, R13, R21, R12 ;  /* 0x000000150d077224 */ /* 0x000fe400078e020c */
[----:B------:R-:W-:Y:S02]  /*7c80*/  IMAD.MOV.U32 R13, RZ, RZ, 0x1 ;  /* 0x00000001ff0d7424 */ /* 0x000fe400078e00ff */
[----:B------:R-:W-:Y:S01]  /*7c90*/  IMAD.IADD R7, R11, 0x1, R7 ;  /* 0x000000010b077824 */ /* 0x000fe200078e0207 */
[----:B------:R-:W3:Y:S01]  /*7ca0*/  LDC R28, c[0x0][0x658] ;  /* 0x00019600ff1c7b82 */ /* 0x000ee20000000800 */
[----:B------:R-:W-:-:S02]  /*7cb0*/  I2FP.F32.U32 R11, R24 ;  /* 0x00000018000b7245 */ /* 0x000fc40000201000 */
[----:B-1----:R-:W-:-:S03]  /*7cc0*/  ISETP.NE.U32.AND P0, PT, R30, RZ, PT ;  /* 0x000000ff1e00720c */ /* 0x002fc60003f05070 */
[----:B------:R-:W-:Y:S01]  /*7cd0*/  FMUL R12, R11, UR6 ;  /* 0x000000060b0c7c20 */ /* 0x000fe20008400000 */
[----:B------:R-:W-:Y:S01]  /*7ce0*/  ISETP.NE.AND.EX P0, PT, R31, RZ, PT, P0 ;  /* 0x000000ff1f00720c */ /* 0x000fe20003f05300 */
[----:B------:R-:W1:Y:S01]  /*7cf0*/  LDC R23, c[0x0][0x148] ;  /* 0x00005200ff177b82 */ /* 0x000e620000000800 */
[-CC-:B0-----:R-:W-:Y:S01]  /*7d00*/  SHF.R.U64 R18, R10, R14.reuse, R7.reuse ;  /* 0x0000000e0a127219 */ /* 0x181fe20000001207 */
[----:B------:R0:W4:Y:S01]  /*7d10*/  F2I.U32.TRUNC.NTZ R20, R12 ;  /* 0x0000000c00147305 */ /* 0x000122000020f000 */
[----:B------:R-:W-:Y:S01]  /*7d20*/  SHF.R.U32.HI R7, RZ, R14, R7 ;  /* 0x0000000eff077219 */ /* 0x000fe20000011607 */
[----:B------:R-:W-:-:S04]  /*7d30*/  IMAD.MOV.U32 R11, RZ, RZ, -0x1 ;  /* 0xffffffffff0b7424 */ /* 0x000fc800078e00ff */
[----:B------:R-:W0:Y:S01]  /*7d40*/  LDC R22, c[0x0][0x600] ;  /* 0x00018000ff167b82 */ /* 0x000e220000000800 */
[-CC-:B--2---:R-:W-:Y:S02]  /*7d50*/  SHF.R.U64 R16, R18, R26.reuse, R7.reuse ;  /* 0x0000001a12107219 */ /* 0x184fe40000001207 */
[----:B------:R-:W-:-:S05]  /*7d60*/  SHF.R.U32.HI R7, RZ, R26, R7 ;  /* 0x0000001aff077219 */ /* 0x000fca0000011607 */
[----:B------:R-:W2:Y:S01]  /*7d70*/  LDC R29, c[0x0][0x648] ;  /* 0x00019200ff1d7b82 */ /* 0x000ea20000000800 */
[-C--:B---3--:R-:W-:Y:S02]  /*7d80*/  SHF.L.U32 R10, R11, R28.reuse, RZ ;  /* 0x0000001c0b0a7219 */ /* 0x088fe400000006ff */
[--C-:B------:R-:W-:Y:S02]  /*7d90*/  SHF.R.U64 R21, R16, R28, R7.reuse ;  /* 0x0000001c10157219 */ /* 0x100fe40000001207 */
[----:B------:R-:W-:Y:S02]  /*7da0*/  LOP3.LUT R27, RZ, R10, RZ, 0x33, !PT ;  /* 0x0000000aff1b7212 */ /* 0x000fe400078e33ff */
[-C--:B------:R-:W-:Y:S01]  /*7db0*/  SHF.R.U32.HI R11, RZ, R28.reuse, R7 ;  /* 0x0000001cff0b7219 */ /* 0x080fe20000011607 */
[----:B------:R-:W3:Y:S01]  /*7dc0*/  LDC R32, c[0x0][0x638] ;  /* 0x00018e00ff207b82 */ /* 0x000ee20000000800 */
[----:B------:R-:W-:Y:S01]  /*7dd0*/  SHF.L.U32 R26, R13, R28, RZ ;  /* 0x0000001c0d1a7219 */ /* 0x000fe200000006ff */
[----:B------:R-:W-:-:S06]  /*7de0*/  IMAD.MOV.U32 R10, RZ, RZ, R21 ;  /* 0x000000ffff0a7224 */ /* 0x000fcc00078e0015 */
[----:B------:R-:W0:Y:S01]  /*7df0*/  LDC R33, c[0x0][0x610] ;  /* 0x00018400ff217b82 */ /* 0x000e220000000800 */
[----:B----4-:R-:W-:Y:S05]  /*7e00*/  @!P0 BRA `(.L_x_170) ;  /* 0x0000000000288947 */ /* 0x010fea0003800000 */
[----:B------:R-:W4:Y:S02]  /*7e10*/  LDC R10, c[0x0][0x64c] ;  /* 0x00019300ff0a7b82 */ /* 0x000f240000000800 */
[----:B----4-:R-:W-:-:S05]  /*7e20*/  IADD3 R7, P0, R21, R10, RZ ;  /* 0x0000000a15077210 */ /* 0x010fca0007f1e0ff */
[----:B------:R-:W-:-:S04]  /*7e30*/  IMAD.X R17, RZ, RZ, R11, P0 ;  /* 0x000000ffff117224 */ /* 0x000fc800000e060b */
[----:B------:R-:W-:-:S04]  /*7e40*/  IMAD.WIDE.U32 R10, R17, R30, RZ ;  /* 0x0000001e110a7225 */ /* 0x000fc800078e00ff */
[----:B0-----:R-:W-:-:S04]  /*7e50*/  IMAD.WIDE.U32 R12, P0, R7, R31, R10 ;  /* 0x0000001f070c7225 */ /* 0x001fc8000780000a */
[----:B------:R-:W-:-:S04]  /*7e60*/  IMAD.WIDE.U32 R10, R7, R30, RZ ;  /* 0x0000001e070a7225 */ /* 0x000fc800078e00ff */
[----:B------:R-:W-:Y:S01]  /*7e70*/  IMAD.X R15, RZ, RZ, RZ, P0 ;  /* 0x000000ffff0f7224 */ /* 0x000fe200000e06ff */
[----:B------:R-:W-:Y:S01]  /*7e80*/  IADD3 RZ, P0, R11, R12, RZ ;  /* 0x0000000c0bff7210 */ /* 0x000fe20007f1e0ff */
[----:B------:R-:W-:-:S04]  /*7e90*/  IMAD.MOV.U32 R14, RZ, RZ, R13 ;  /* 0x000000ffff0e7224 */ /* 0x000fc800078e000d */
[----:B------:R-:W-:-:S08]  /*7ea0*/  IMAD.WIDE.U32.X R10, R17, R31, R14, P0 ;  /* 0x0000001f110a7225 */ /* 0x000fd000000e040e */
.L_x_170:
[----:B--2---:R-:W-:Y:S01]  /*7eb0*/  SHF.R.U64 R7, R10, R29, R11 ;  /* 0x0000001d0a077219 */ /* 0x004fe2000000120b */
[----:B0-----:R-:W-:Y:S01]  /*7ec0*/  VIADD R11, R22, 0xffffffff ;  /* 0xffffffff160b7836 */ /* 0x001fe20000000000 */
[----:B------:R-:W-:Y:S01]  /*7ed0*/  LOP3.LUT R28, R16, R27, RZ, 0xc0, !PT ;  /* 0x0000001b101c7212 */ /* 0x000fe200078ec0ff */
[----:B------:R-:W-:Y:S02]  /*7ee0*/  IMAD.MOV R20, RZ, RZ, -R20 ;  /* 0x000000ffff147224 */ /* 0x000fe400078e0a14 */
[----:B------:R-:W-:Y:S01]  /*7ef0*/  IMAD.MOV R10, RZ, RZ, -R7 ;  /* 0x000000ffff0a7224 */ /* 0x000fe200078e0a07 */
[----:B------:R-:W-:Y:S01]  /*7f00*/  LOP3.LUT R18, R18, R11, RZ, 0xc0, !PT ;  /* 0x0000000b12127212 */ /* 0x000fe200078ec0ff */
[----:B------:R-:W-:Y:S02]  /*7f10*/  IMAD R28, R26, R7, R28 ;  /* 0x000000071a1c7224 */ /* 0x000fe400078e021c */
[----:B-1----:R-:W-:Y:S02]  /*7f20*/  @P2 IMAD R25, R23, R20, R24 ;  /* 0x0000001417192224 */ /* 0x002fe400078e0218 */
[----:B---3--:R-:W-:-:S02]  /*7f30*/  IMAD R7, R10, R32, R21 ;  /* 0x000000200a077224 */ /* 0x008fc400078e0215 */
[----:B------:R-:W-:Y:S02]  /*7f40*/  IMAD R28, R28, R33, R25 ;  /* 0x000000211c1c7224 */ /* 0x000fe400078e0219 */
[----:B------:R-:W-:Y:S02]  /*7f50*/  IMAD R7, R7, R22, R18 ;  /* 0x0000001607077224 */ /* 0x000fe400078e0212 */
[----:B------:R-:W-:-:S03]  /*7f60*/  IMAD.MOV.U32 R10, RZ, RZ, 0x1 ;  /* 0x00000001ff0a7424 */ /* 0x000fc600078e00ff */
[----:B------:R-:W-:Y:S02]  /*7f70*/  SEL R11, R7, R28, !P2 ;  /* 0x0000001c070b7207 */ /* 0x000fe40005000000 */
[----:B------:R-:W-:Y:S01]  /*7f80*/  SEL R28, R28, R7, !P2 ;  /* 0x000000071c1c7207 */ /* 0x000fe20005000000 */
[----:B------:R-:W-:-:S07]  /*7f90*/  IMAD.MOV.U32 R7, RZ, RZ, R19 ;  /* 0x000000ffff077224 */ /* 0x000fce00078e0013 */
.L_x_168:
[----:B------:R-:W-:Y:S01]  /*7fa0*/  LOP3.LUT P0, RZ, R10, 0xff, RZ, 0xc0, !PT ;  /* 0x000000ff0aff7812 */ /* 0x000fe2000780c0ff */
[----:B------:R-:W-:-:S12]  /*7fb0*/  IMAD.MOV.U32 R10, RZ, RZ, R28 ;  /* 0x000000ffff0a7224 */ /* 0x000fd800078e001c */
[----:B------:R-:W-:Y:S05]  /*7fc0*/  @P0 BRA `(.L_x_171) ;  /* 0xffffff9000880947 */ /* 0x000fea000383ffff */
[----:B------:R-:W-:Y:S05]  /*7fd0*/  EXIT ;  /* 0x000000000000794d */ /* 0x000fea0003800000 */
.L_x_7:
[----:B0-----:R-:W-:Y:S01]  /*7fe0*/  ULDC.64 UR4, c[0x0][0x650] ;  /* 0x0001940000047ab9 */ /* 0x001fe20000000a00 */
        /* <DEDUP_REMOVED lines=25> */
.L_x_173:
[----:B------:R-:W0:Y:S01]  /*8180*/  LDC.64 R28, c[0x0][0x640] ;  /* 0x00019000ff1c7b82 */ /* 0x000e220000000a00 */
[-CC-:B------:R-:W-:Y:S01]  /*8190*/  SHF.R.U64 R21, R16, R6.reuse, R17.reuse ;  /* 0x0000000610157219 */ /* 0x180fe20000001211 */
[----:B------:R-:W-:Y:S01]  /*81a0*/  IMAD.MOV.U32 R31, RZ, RZ, 0x1 ;  /* 0x00000001ff1f7424 */ /* 0x000fe200078e00ff */
[----:B------:R-:W-:Y:S02]  /*81b0*/  SHF.R.U32.HI R5, RZ, R6, R17 ;  /* 0x00000006ff057219 */ /* 0x000fe40000011611 */
        /* <DEDUP_REMOVED lines=9> */
[----:B0-----:R-:W-:Y:S01]  /*8250*/  ISETP.NE.U32.AND P0, PT, R28, RZ, PT ;  /* 0x000000ff1c00720c */ /* 0x001fe20003f05070 */
[----:B------:R-:W-:-:S03]  /*8260*/  IMAD.MOV.U32 R11, RZ, RZ, -0x1 ;  /* 0xffffffffff0b7424 */ /* 0x000fc600078e00ff */
[----:B------:R-:W-:Y:S02]  /*8270*/  ISETP.NE.AND.EX P0, PT, R29, RZ, PT, P0 ;  /* 0x000000ff1d00720c */ /* 0x000fe40003f05300 */
[----:B------:R-:W0:Y:S01]  /*8280*/  LDC R24, c[0x0][0x600] ;  /* 0x00018000ff187b82 */ /* 0x000e220000000800 */
[-CC-:B-1----:R-:W-:Y:S02]  /*8290*/  SHF.R.U64 R18, R10, R14.reuse, R5.reuse ;  /* 0x0000000e0a127219 */ /* 0x182fe40000001205 */
[----:B------:R-:W-:-:S05]  /*82a0*/  SHF.R.U32.HI R5, RZ, R14, R5 ;  /* 0x0000000eff057219 */ /* 0x000fca0000011605 */
        /* <DEDUP_REMOVED lines=21> */
.L_x_174:
[----:B-1----:R-:W-:Y:S01]  /*8400*/  SHF.R.U64 R6, R10, R25, R11 ;  /* 0x000000190a067219 */ /* 0x002fe2000000120b */
[----:B0-----:R-:W-:Y:S01]  /*8410*/  VIADD R11, R24, 0xffffffff ;  /* 0xffffffff180b7836 */ /* 0x001fe20000000000 */
[----:B------:R-:W-:Y:S01]  /*8420*/  SHF.L.U32 R9, R31, R26, RZ ;  /* 0x0000001a1f097219 */ /* 0x000fe200000006ff */
[----:B------:R-:W-:Y:S01]  /*8430*/  @P2 IMAD R12, R13, R20, R8 ;  /* 0x000000140d0c2224 */ /* 0x000fe200078e0208 */
[----:B------:R-:W-:Y:S01]  /*8440*/  LOP3.LUT R5, R22, R33, RZ, 0xc0, !PT ;  /* 0x0000002116057212 */ /* 0x000fe200078ec0ff */
[----:B------:R-:W-:Y:S01]  /*8450*/  IMAD.MOV R10, RZ, RZ, -R6 ;  /* 0x000000ffff0a7224 */ /* 0x000fe200078e0a06 */
[----:B------:R-:W-:Y:S01]  /*8460*/  LOP3.LUT R18, R18, R11, RZ, 0xc0, !PT ;  /* 0x0000000b12127212 */ /* 0x000fe200078ec0ff */
[----:B------:R-:W-:Y:S02]  /*8470*/  IMAD.MOV.U32 R8, RZ, RZ, 0x1 ;  /* 0x00000001ff087424 */ /* 0x000fe400078e00ff */
[----:B------:R-:W-:Y:S02]  /*8480*/  IMAD R9, R9, R6, R5 ;  /* 0x0000000609097224 */ /* 0x000fe400078e0205 */
[----:B--2---:R-:W-:-:S02]  /*8490*/  IMAD R5, R10, R27, R23 ;  /* 0x0000001b0a057224 */ /* 0x004fc400078e0217 */
[----:B---3--:R-:W-:Y:S02]  /*84a0*/  IMAD R6, R9, R30, R12 ;  /* 0x0000001e09067224 */ /* 0x008fe400078e020c */
[----:B------:R-:W-:Y:S01]  /*84b0*/  IMAD R9, R5, R24, R18 ;  /* 0x0000001805097224 */ /* 0x000fe200078e0212 */
[----:B------:R-:W-:Y:S01]  /*84c0*/  PRMT R5, R8, 0x7610, R5 ;  /* 0x0000761008057816 */ /* 0x000fe20000000005 */
[----:B------:R-:W-:-:S03]  /*84d0*/  IMAD.MOV.U32 R16, RZ, RZ, R21 ;  /* 0x000000ffff107224 */ /* 0x000fc600078e0015 */
[----:B------:R-:W-:Y:S02]  /*84e0*/  SEL R17, R9, R6, !P2 ;  /* 0x0000000609117207 */ /* 0x000fe40005000000 */
[----:B------:R-:W-:-:S07]  /*84f0*/  SEL R6, R6, R9, !P2 ;  /* 0x0000000906067207 */ /* 0x000fce0005000000 */
.L_x_172:
[----:B------:R-:W-:-:S08]  /*8500*/  NOP ;  /* 0x0000000000007918 */ /* 0x000fd00000000000 */
[----:B------:R-:W0:-:S00]  /*8510*/  USETMAXREG.DEALLOC.CTAPOOL 0x28 ;  /* 0x00000028000079c8 */ /* 0x000e0000080e0500 */
[----:B0-----:R-:W-:-:S13]  /*8520*/  ISETP.NE.AND P0, PT, R7, RZ, PT ;  /* 0x000000ff0700720c */ /* 0x001fda0003f05270 */
[----:B------:R-:W-:Y:S05]  /*8530*/  @P0 EXIT ;  /* 0x000000000000094d */ /* 0x000fea0003800000 */
[----:B------:R-:W-:Y:S01]  /*8540*/  LOP3.LUT P0, RZ, R5, 0xff, RZ, 0xc0, !PT ;  /* 0x000000ff05ff7812 */ /* 0x000fe2000780c0ff */
[----:B------:R-:W-:Y:S02]  /*8550*/  IMAD.MOV.U32 R11, RZ, RZ, 0x1 ;  /* 0x00000001ff0b7424 */ /* 0x000fe400078e00ff */
[----:B------:R-:W-:-:S10]  /*8560*/  IMAD.MOV.U32 R15, RZ, RZ, RZ ;  /* 0x000000ffff0f7224 */ /* 0x000fd400078e00ff */
[----:B------:R-:W-:Y:S05]  /*8570*/  @!P0 BRA `(.L_x_175) ;  /* 0x0000000c00708947 */ /* 0x000fea0003800000 */
[----:B------:R-:W0:Y:S01]  /*8580*/  LDC R5, c[0x0][0x28c] ;  /* 0x0000a300ff057b82 */ /* 0x000e220000000800 */
[----:B------:R-:W-:Y:S01]  /*8590*/  UMOV UR14, 0x1 ;  /* 0x00000001000e7882 */ /* 0x000fe20000000000 */
[----:B------:R-:W-:Y:S01]  /*85a0*/  ULDC UR9, c[0x0][0xc] ;  /* 0x0000030000097ab9 */ /* 0x000fe20000000800 */
[----:B------:R-:W-:Y:S01]  /*85b0*/  ULDC UR12, c[0x0][0x10] ;  /* 0x00000400000c7ab9 */ /* 0x000fe20000000800 */
[----:B------:R-:W-:Y:S01]  /*85c0*/  ULDC UR5, c[0x0][0x658] ;  /* 0x0001960000057ab9 */ /* 0x000fe20000000800 */
[----:B------:R-:W-:Y:S01]  /*85d0*/  UMOV UR7, 0xffffffff ;  /* 0xffffffff00077882 */ /* 0x000fe20000000000 */
[----:B------:R-:W-:Y:S01]  /*85e0*/  BSSY B0, `(.L_x_175) ;  /* 0x00000d5000007945 */ /* 0x000fe20003800000 */
[----:B------:R-:W-:Y:S01]  /*85f0*/  USHF.L.U32 UR7, UR7, UR5, URZ ;  /* 0x0000000507077299 */ /* 0x000fe2000800063f */
[----:B------:R-:W1:Y:S01]  /*8600*/  S2UR UR8, SR_CgaCtaId ;  /* 0x00000000000879c3 */ /* 0x000e620000008800 */
[----:B------:R-:W-:Y:S01]  /*8610*/  USHF.L.U32 UR5, UR14, UR5, URZ ;  /* 0x000000050e057299 */ /* 0x000fe2000800063f */
[----:B------:R-:W-:Y:S01]  /*8620*/  IMAD.MOV.U32 R13, RZ, RZ, 0x1 ;  /* 0x00000001ff0d7424 */ /* 0x000fe200078e00ff */
[----:B------:R-:W-:Y:S01]  /*8630*/  LOP3.LUT R14, R4, 0x2, RZ, 0xfc, !PT ;  /* 0x00000002040e7812 */ /* 0x000fe200078efcff */
[----:B------:R-:W-:Y:S01]  /*8640*/  IMAD.MOV.U32 R11, RZ, RZ, 0x1 ;  /* 0x00000001ff0b7424 */ /* 0x000fe200078e00ff */
[----:B------:R-:W-:Y:S01]  /*8650*/  ULDC UR4, c[0x0][0x600] ;  /* 0x0001800000047ab9 */ /* 0x000fe20000000800 */
[----:B------:R-:W-:Y:S01]  /*8660*/  IMAD.MOV.U32 R15, RZ, RZ, RZ ;  /* 0x000000ffff0f7224 */ /* 0x000fe200078e00ff */
[----:B------:R-:W-:Y:S01]  /*8670*/  UMOV UR15, 0x5 ;  /* 0x00000005000f7882 */ /* 0x000fe20000000000 */
[----:B------:R-:W-:-:S02]  /*8680*/  UIADD3 UR4, UR4, -0x1, URZ ;  /* 0xffffffff04047890 */ /* 0x000fc4000fffe03f */
[----:B------:R-:W-:Y:S01]  /*8690*/  ULOP3.LUT UR7, URZ, UR7, URZ, 0x33, !UPT ;  /* 0x000000073f077292 */ /* 0x000fe2000f8e333f */
[----:B------:R-:W-:Y:S01]  /*86a0*/  ULDC.64 UR30, c[0x0][0x198] ;  /* 0x00006600001e7ab9 */ /* 0x000fe20000000a00 */
[----:B0-----:R-:W-:-:S05]  /*86b0*/  VIADD R5, R5, 0x7f ;  /* 0x0000007f05057836 */ /* 0x001fca0000000000 */
[----:B------:R-:W-:Y:S01]  /*86c0*/  SHF.R.S32.HI R8, RZ, 0x1f, R5 ;  /* 0x0000001fff087819 */ /* 0x000fe20000011405 */
[----:B-1----:R-:W-:-:S03]  /*86d0*/  ULOP3.LUT UR10, UR8, 0x1, URZ, 0xc0, !UPT ;  /* 0x00000001080a7892 */ /* 0x002fc6000f8ec03f */
[----:B------:R-:W-:Y:S01]  /*86e0*/  LEA.HI R8, R8, R5, RZ, 0x7 ;  /* 0x0000000508087211 */ /* 0x000fe200078f38ff */
[----:B------:R-:W-:Y:S02]  /*86f0*/  USHF.R.U32.HI UR28, URZ, 0x1, UR8 ;  /* 0x000000013f1c7899 */ /* 0x000fe40008011608 */
[----:B------:R-:W-:Y:S01]  /*8700*/  USHF.L.U32 UR6, UR8, 0x6, URZ ;  /* 0x0000000608067899 */ /* 0x000fe2000800063f */
[----:B------:R-:W-:Y:S01]  /*8710*/  SHF.R.S32.HI R10, RZ, 0x7, R8 ;  /* 0x00000007ff0a7819 */ /* 0x000fe20000011408 */
[----:B------:R-:W-:Y:S02]  /*8720*/  USHF.L.U32 UR27, UR8, 0xd, URZ ;  /* 0x0000000d081b7899 */ /* 0x000fe4000800063f */
[----:B------:R-:W-:Y:S02]  /*8730*/  ULOP3.LUT UR8, UR8, 0xfffffffe, URZ, 0xc0, !UPT ;  /* 0xfffffffe08087892 */ /* 0x000fe4000f8ec03f */
[----:B------:R-:W-:Y:S01]  /*8740*/  UISETP.GT.U32.AND UP0, UPT, UR10, 0xffff, UPT ;  /* 0x0000ffff0a00788c */ /* 0x000fe2000bf04070 */
[----:B------:R-:W-:Y:S01]  /*8750*/  VIADD R5, R10, 0x1 ;  /* 0x000000010a057836 */ /* 0x000fe20000000000 */
[----:B------:R-:W-:-:S02]  /*8760*/  USHF.L.U32 UR13, UR14, UR8, URZ ;  /* 0x000000080e0d7299 */ /* 0x000fc4000800063f */
[----:B------:R-:W-:Y:S02]  /*8770*/  ULOP3.LUT UR11, UR8, 0x1, URZ, 0xfc, !UPT ;  /* 0x00000001080b7892 */ /* 0x000fe4000f8efc3f */
[----:B------:R-:W-:Y:S02]  /*8780*/  UIMAD.WIDE.U32 UR8, UR9, UR12, URZ ;  /* 0x0000000c090872a5 */ /* 0x000fe4000f8e003f */
[----:B------:R-:W-:Y:S01]  /*8790*/  USEL UR10, UR10, 0xffff, !UP0 ;  /* 0x0000ffff0a0a7887 */ /* 0x000fe2000c000000 */
[----:B------:R-:W-:Y:S01]  /*87a0*/  ULDC UR12, c[0x0][0x14] ;  /* 0x00000500000c7ab9 */ /* 0x000fe20000000800 */
[----:B------:R-:W-:Y:S02]  /*87b0*/  USHF.L.U32 UR11, UR14, UR11, URZ ;  /* 0x0000000b0e0b7299 */ /* 0x000fe4000800063f */
[----:B------:R-:W-:Y:S02]  /*87c0*/  UIMAD.WIDE.U32 UR24, UR8, UR12, URZ ;  /* 0x0000000c081872a5 */ /* 0x000fe4000f8e003f */
[----:B------:R-:W-:-:S02]  /*87d0*/  UIMAD UR14, UR9, UR12, URZ ;  /* 0x0000000c090e72a4 */ /* 0x000fc4000f8e023f */
[----:B------:R-:W-:Y:S02]  /*87e0*/  ULOP3.LUT UR10, UR10, 0xffff, URZ, 0xc0, !UPT ;  /* 0x0000ffff0a0a7892 */ /* 0x000fe4000f8ec03f */
[----:B------:R-:W-:Y:S02]  /*87f0*/  ULOP3.LUT UR6, UR6, 0x40, URZ, 0xc0, !UPT ;  /* 0x0000004006067892 */ /* 0x000fe4000f8ec03f */
[----:B------:R-:W-:Y:S02]  /*8800*/  ULOP3.LUT UR13, UR13, UR11, URZ, 0xfc, !UPT ;  /* 0x0000000b0d0d7292 */ /* 0x000fe4000f8efc3f */
[----:B------:R-:W-:Y:S02]  /*8810*/  UIADD3 UR14, UR25, UR14, URZ ;  /* 0x0000000e190e7290 */ /* 0x000fe4000fffe03f */
[----:B------:R-:W-:-:S12]  /*8820*/  USHF.L.U32 UR15, UR15, UR10, URZ ;  /* 0x0000000a0f0f7299 */ /* 0x000fd8000800063f */
.L_x_186:
[----:B------:R-:W-:-:S03]  /*8830*/  UMOV UR8, 0xffffffff ;  /* 0xffffffff00087882 */ /* 0x000fc60000000000 */
[----:B------:R-:W-:Y:S05]  /*8840*/  BRA.DIV UR8, `(.L_x_176) ;  /* 0x0000000e08d07947 */ /* 0x000fea000b800000 */
[----:B------:R-:W-:-:S13]  /*8850*/  ELECT P0, URZ, PT ;  /* 0x00000000003f782f */ /* 0x000fda0003800000 */
.L_x_198:
[----:B------:R-:W0:Y:S01]  /*8860*/  LDC R7, c[0x0][0x28c] ;  /* 0x0000a300ff077b82 */ /* 0x000e220000000800 */
[----:B------:R-:W-:Y:S01]  /*8870*/  BSSY B1, `(.L_x_177) ;  /* 0x000003b000017945 */ /* 0x000fe20003800000 */
[----:B0-----:R-:W-:-:S13]  /*8880*/  ISETP.LT.OR P0, PT, R7, 0x1, !P0 ;  /* 0x000000010700780c */ /* 0x001fda0004701670 */
[----:B------:R-:W-:Y:S05]  /*8890*/  @P0 BRA `(.L_x_178) ;  /* 0x0000000000e00947 */ /* 0x000fea0003800000 */
[----:B------:R-:W-:Y:S01]  /*88a0*/  LEA R9, R6, UR28, 0x1 ;  /* 0x0000001c06097c11 */ /* 0x000fe2000f8e08ff */
[----:B------:R-:W-:Y:S01]  /*88b0*/  IMAD.MOV.U32 R21, RZ, RZ, RZ ;  /* 0x000000ffff157224 */ /* 0x000fe200078e00ff */
[----:B------:R-:W-:Y:S01]  /*88c0*/  LEA R17, R17, UR6, 0x7 ;  /* 0x0000000611117c11 */ /* 0x000fe2000f8e38ff */
[----:B------:R-:W-:Y:S02]  /*88d0*/  IMAD.MOV.U32 R6, RZ, RZ, R5 ;  /* 0x000000ffff067224 */ /* 0x000fe400078e0005 */
[----:B------:R-:W-:Y:S02]  /*88e0*/  IMAD.MOV.U32 R7, RZ, RZ, R11 ;  /* 0x000000ffff077224 */ /* 0x000fe400078e000b */
[----:B------:R-:W-:Y:S02]  /*88f0*/  IMAD.MOV.U32 R8, RZ, RZ, R15 ;  /* 0x000000ffff087224 */ /* 0x000fe400078e000f */
[----:B------:R-:W-:-:S07]  /*8900*/  IMAD.SHL.U32 R18, R9, 0x40, RZ ;  /* 0x0000004009127824 */ /* 0x000fce00078e00ff */
.L_x_181:
[----:B------:R-:W0:Y:S01]  /*8910*/  S2R R12, SR_CgaCtaId ;  /* 0x00000000000c7919 */ /* 0x000e220000008800 */
[----:B------:R-:W-:Y:S02]  /*8920*/  MOV R9, 0x400 ;  /* 0x0000040000097802 */ /* 0x000fe40000000f00 */
[----:B------:R-:W-:Y:S02]  /*8930*/  LOP3.LUT P1, RZ, R0, 0x7f, RZ, 0xc0, !PT ;  /* 0x0000007f00ff7812 */ /* 0x000fe4000782c0ff */
[----:B0-----:R-:W-:Y:S02]  /*8940*/  LEA R19, R12, R9, 0x18 ;  /* 0x000000090c137211 */ /* 0x001fe400078ec0ff */
[----:B------:R-:W-:-:S09]  /*8950*/  SHF.L.U32 R9, R7, 0x1f, RZ ;  /* 0x0000001f07097819 */ /* 0x000fd200000006ff */
[----:B------:R-:W0:Y:S01]  /*8960*/  @!P1 LDC R12, c[0x0][0x500] ;  /* 0x00014000ff0c9b82 */ /* 0x000e220000000800 */
[----:B------:R-:W-:-:S04]  /*8970*/  IMAD R20, R8, 0x8, R19 ;  /* 0x0000000808147824 */ /* 0x000fc800078e0213 */
[----:B------:R-:W1:Y:S02]  /*8980*/  SYNCS.PHASECHK.TRANS64.TRYWAIT P0, [R20+URZ+0x28], R9 ;  /* 0x00002809140075a7 */ /* 0x000e64000800017f */
[----:B-1----:R-:W-:Y:S05]  /*8990*/  @!P0 BRA `(.L_x_179) ;  /* 0x0000000c009c8947 */ /* 0x002fea0003800000 */
.L_x_199:
[----:B-1----:R-:W-:Y:S01]  /*89a0*/  PRMT R9, R14, 0x9910, RZ ;  /* 0x000099100e097816 */ /* 0x002fe200000000ff */
[----:B0-----:R0:W-:Y:S03]  /*89b0*/  @!P1 SYNCS.ARRIVE.TRANS64 RZ, [R20+URZ], R12 ;  /* 0x0000000c14ff99a7 */ /* 0x0011e6000800003f */
[----:B------:R-:W-:-:S13]  /*89c0*/  ISETP.NE.AND P0, PT, R9, 0x2, PT ;  /* 0x000000020900780c */ /* 0x000fda0003f05270 */
[----:B0-----:R-:W-:Y:S05]  /*89d0*/  @P0 BRA `(.L_x_180) ;  /* 0x0000000000040947 */ /* 0x001fea0003800000 */
[----:B------:R-:W-:Y:S01]  /*89e0*/  BPT.TRAP 0x1 ;  /* 0x000000040000795c */ /* 0x000fe20000300000 */
.L_x_180:
[----:B------:R-:W-:Y:S01]  /*89f0*/  R2UR UR8, R8 ;  /* 0x00000000080872ca */ /* 0x000fe200000e0000 */
[----:B------:R-:W-:Y:S01]  /*8a00*/  VIADD R6, R6, 0xffffffff ;  /* 0xffffffff06067836 */ /* 0x000fe20000000000 */
[----:B------:R-:W-:Y:S01]  /*8a10*/  R2UR UR22, R19 ;  /* 0x00000000131672ca */ /* 0x000fe200000e0000 */
[----:B------:R-:W-:Y:S01]  /*8a20*/  UIADD3 UR16, UP0, UR30, 0xf0, URZ ;  /* 0x000000f01e107890 */ /* 0x000fe2000ff1e03f */
[----:B------:R-:W-:Y:S01]  /*8a30*/  R2UR UR23, R18 ;  /* 0x00000000121772ca */ /* 0x000fe200000e0000 */
[----:B------:R-:W-:Y:S01]  /*8a40*/  UIADD3 UR32, UP1, UR30, 0x1f0, URZ ;  /* 0x000001f01e207890 */ /* 0x000fe2000ff3e03f */
[----:B------:R-:W-:Y:S01]  /*8a50*/  R2UR UR9, R20 ;  /* 0x00000000140972ca */ /* 0x000fe200000e0000 */
[----:B------:R-:W-:Y:S01]  /*8a60*/  UIADD3.X UR17, URZ, UR31, URZ, UP0, !UPT ;  /* 0x0000001f3f117290 */ /* 0x000fe200087fe43f */
[----:B------:R-:W-:Y:S01]  /*8a70*/  R2UR UR10, R21 ;  /* 0x00000000150a72ca */ /* 0x000fe200000e0000 */
[----:B------:R-:W-:Y:S01]  /*8a80*/  UPRMT UR20, URZ, 0x5410, UR15 ;  /* 0x000054103f147896 */ /* 0x000fe2000800000f */
[----:B------:R-:W-:Y:S01]  /*8a90*/  R2UR UR12, R16 ;  /* 0x00000000100c72ca */ /* 0x000fe200000e0000 */
[----:B------:R-:W-:Y:S01]  /*8aa0*/  VIADD R8, R8, 0x1 ;  /* 0x0000000108087836 */ /* 0x000fe20000000000 */
[----:B------:R-:W-:Y:S01]  /*8ab0*/  R2UR UR26, R17 ;  /* 0x00000000111a72ca */ /* 0x000fe200000e0000 */
[----:B------:R-:W-:Y:S01]  /*8ac0*/  USHF.L.U32 UR8, UR8, 0xe, URZ ;  /* 0x0000000e08087899 */ /* 0x000fe2000800063f */
[----:B------:R-:W-:Y:S01]  /*8ad0*/  ISETP.GT.AND P1, PT, R6, 0x1, PT ;  /* 0x000000010600780c */ /* 0x000fe20003f24270 */
[----:B------:R-:W-:Y:S01]  /*8ae0*/  UPRMT UR29, URZ, 0x5410, UR13 ;  /* 0x000054103f1d7896 */ /* 0x000fe2000800000d */
[C---:B------:R-:W-:Y:S01]  /*8af0*/  ISETP.NE.AND P0, PT, R8.reuse, 0x5, PT ;  /* 0x000000050800780c */ /* 0x040fe20003f05270 */
[----:B------:R-:W-:Y:S01]  /*8b00*/  ULEA UR11, UR28, UR8, 0xd ;  /* 0x000000081c0b7291 */ /* 0x000fe2000f8e683f */
[----:B------:R-:W-:Y:S01]  /*8b10*/  VIADD R21, R21, 0x80 ;  /* 0x0000008015157836 */ /* 0x000fe20000000000 */
[----:B------:R-:W-:Y:S01]  /*8b20*/  ULOP3.LUT UR8, UR8, 0x2000, UR27, 0xf8, !UPT ;  /* 0x0000200008087892 */ /* 0x000fe2000f8ef81b */
[----:B------:R-:W-:Y:S01]  /*8b30*/  SEL R12, RZ, 0x1, P0 ;  /* 0x00000001ff0c7807 */ /* 0x000fe20000000000 */
[----:B------:R-:W-:Y:S01]  /*8b40*/  UIADD3 UR21, UR22, 0x100, UR11 ;  /* 0x0000010016157890 */ /* 0x000fe2000fffe00b */
[----:B------:R-:W-:Y:S01]  /*8b50*/  SEL R8, R8, RZ, P0 ;  /* 0x000000ff08087207 */ /* 0x000fe20000000000 */
[----:B------:R-:W-:Y:S01]  /*8b60*/  UIADD3 UR22, UR22, 0x14100, UR8 ;  /* 0x0001410016167890 */ /* 0x000fe2000fffe008 */
[----:B------:R-:W-:Y:S01]  /*8b70*/  LOP3.LUT R7, R7, R12, RZ, 0x3c, !PT ;  /* 0x0000000c07077212 */ /* 0x000fe200078e3cff */
[----:B------:R-:W-:Y:S01]  /*8b80*/  UIADD3.X UR33, URZ, UR31, URZ, UP1, !UPT ;  /* 0x0000001f3f217290 */ /* 0x000fe20008ffe43f */
[----:B------:R-:W-:Y:S01]  /*8b90*/  UMOV UR18, 0x0 ;  /* 0x0000000000127882 */ /* 0x000fe20000000000 */
[----:B------:R-:W-:Y:S01]  /*8ba0*/  UMOV UR19, 0x10000000 ;  /* 0x1000000000137882 */ /* 0x000fe20000000000 */
[----:B------:R-:W-:Y:S01]  /*8bb0*/  UMOV UR11, UR23 ;  /* 0x00000017000b7c82 */ /* 0x000fe20008000000 */
[----:B------:R-:W-:-:S02]  /*8bc0*/  UMOV UR8, UR21 ;  /* 0x0000001500087c82 */ /* 0x000fc40008000000 */
[----:B------:R0:W-:Y:S02]  /*8bd0*/  UTMALDG.3D.MULTICAST [UR8], [UR16], UR20, desc[UR18] ;  /* 0x00001208100073b4 */ /* 0x0001e40008011814 */
[----:B0-----:R-:W-:Y:S01]  /*8be0*/  UMOV UR8, UR22 ;  /* 0x0000001600087c82 */ /* 0x001fe20008000000 */
[----:B------:R-:W-:Y:S02]  /*8bf0*/  UMOV UR11, UR26 ;  /* 0x0000001a000b7c82 */ /* 0x000fe40008000000 */
[----:B------:R0:W-:Y:S02]  /*8c00*/  UTMALDG.3D.MULTICAST [UR8], [UR32], UR29, desc[UR18] ;  /* 0x00001208200073b4 */ /* 0x0001e4000801181d */
[----:B0-----:R-:W-:Y:S05]  /*8c10*/  @P1 BRA `(.L_x_181) ;  /* 0xfffffffc003c1947 */ /* 0x001fea000383ffff */
.L_x_178:
[----:B------:R-:W-:Y:S05]  /*8c20*/  BSYNC B1 ;  /* 0x0000000000017941 */ /* 0x000fea0003800000 */
.L_x_177:
[----:B------:R-:W-:Y:S01]  /*8c30*/  LOP3.LUT P1, RZ, R13, 0xff, RZ, 0xc0, !PT ;  /* 0x000000ff0dff7812 */ /* 0x000fe2000782c0ff */
[C---:B------:R-:W-:Y:S01]  /*8c40*/  IMAD.IADD R15, R10.reuse, 0x1, R15 ;  /* 0x000000010a0f7824 */ /* 0x040fe200078e020f */
[----:B------:R-:W-:Y:S01]  /*8c50*/  ULDC.64 UR8, c[0x0][0x650] ;  /* 0x0001940000087ab9 */ /* 0x000fe20000000a00 */
[C---:B------:R-:W-:Y:S01]  /*8c60*/  ISETP.GE.U32.AND P3, PT, R10.reuse, 0x5, PT ;  /* 0x000000050a00780c */ /* 0x040fe20003f66070 */
[----:B------:R-:W-:Y:S01]  /*8c70*/  BSSY B1, `(.L_x_182) ;  /* 0x0000069000017945 */ /* 0x000fe20003800000 */
[----:B------:R-:W-:Y:S01]  /*8c80*/  IMAD.MOV.U32 R17, RZ, RZ, -0x1 ;  /* 0xffffffffff117424 */ /* 0x000fe200078e00ff */
[----:B------:R-:W-:Y:S01]  /*8c90*/  ISETP.GT.U32.AND P0, PT, R15, 0x4, PT ;  /* 0x000000040f00780c */ /* 0x000fe20003f04070 */
[----:B------:R-:W-:Y:S01]  /*8ca0*/  IMAD.MOV.U32 R16, RZ, RZ, -0x1 ;  /* 0xffffffffff107424 */ /* 0x000fe200078e00ff */
[----:B------:R-:W-:Y:S02]  /*8cb0*/  PRMT R13, RZ, 0x7610, R13 ;  /* 0x00007610ff0d7816 */ /* 0x000fe4000000000d */
[----:B------:R-:W-:-:S03]  /*8cc0*/  ISETP.LT.U32.AND P0, PT, R10, 0x5, P0 ;  /* 0x000000050a00780c */ /* 0x000fc60000701070 */
[----:B------:R-:W0:Y:S01]  /*8cd0*/  @P1 S2R R7, SR_CgaCtaId ;  /* 0x0000000000071919 */ /* 0x000e220000008800 */
[----:B------:R-:W-:-:S04]  /*8ce0*/  @P1 MOV R6, 0x400 ;  /* 0x0000040000061802 */ /* 0x000fc80000000f00 */
[----:B0-----:R-:W-:Y:S01]  /*8cf0*/  @P1 LEA R8, R7, R6, 0x18 ;  /* 0x0000000607081211 */ /* 0x001fe200078ec0ff */
[----:B------:R-:W-:Y:S01]  /*8d00*/  IMAD.WIDE.U32 R6, R15, -0x33333333, RZ ;  /* 0xcccccccd0f067825 */ /* 0x000fe200078e00ff */
[----:B------:R-:W-:Y:S02]  /*8d10*/  SEL R6, RZ, 0x1, !P0 ;  /* 0x00000001ff067807 */ /* 0x000fe40004000000 */
[----:B------:R0:W-:Y:S01]  /*8d20*/  @P1 SYNCS.ARRIVE.TRANS64.A1T0 RZ, [R8+URZ+0x68], RZ ;  /* 0x000068ff08ff19a7 */ /* 0x0001e2000810003f */
[----:B------:R-:W-:Y:S02]  /*8d30*/  IADD3 R2, P1, R2, UR24, RZ ;  /* 0x0000001802027c10 */ /* 0x000fe4000ff3e0ff */
[----:B------:R-:W-:Y:S01]  /*8d40*/  LOP3.LUT R11, R11, R6, RZ, 0x3c, !PT ;  /* 0x000000060b0b7212 */ /* 0x000fe200078e3cff */
[----:B------:R-:W-:Y:S01]  /*8d50*/  IMAD.MOV.U32 R6, RZ, RZ, -0x1 ;  /* 0xffffffffff067424 */ /* 0x000fe200078e00ff */
[----:B------:R-:W-:Y:S02]  /*8d60*/  IADD3.X R3, R3, UR14, RZ, P1, !PT ;  /* 0x0000000e03037c10 */ /* 0x000fe40008ffe4ff */
[----:B------:R-:W-:-:S02]  /*8d70*/  ISETP.GE.U32.AND P0, PT, R2, UR8, PT ;  /* 0x0000000802007c0c */ /* 0x000fc4000bf06070 */
[----:B0-----:R-:W-:Y:S02]  /*8d80*/  SHF.R.U32.HI R8, RZ, 0x2, R7 ;  /* 0x00000002ff087819 */ /* 0x001fe40000011607 */
[----:B------:R-:W-:Y:S02]  /*8d90*/  ISETP.GE.U32.AND.EX P0, PT, R3, UR9, PT, P0 ;  /* 0x0000000903007c0c */ /* 0x000fe4000bf06100 */
[----:B------:R-:W-:Y:S01]  /*8da0*/  @P3 LOP3.LUT R11, R11, 0x1, R8, 0x78, !PT ;  /* 0x000000010b0b3812 */ /* 0x000fe200078e7808 */
[----:B------:R-:W-:Y:S01]  /*8db0*/  IMAD R15, R8, -0x5, R15 ;  /* 0xfffffffb080f7824 */ /* 0x000fe200078e020f */
[----:B------:R-:W-:-:S09]  /*8dc0*/  PRMT R7, RZ, 0x7610, R7 ;  /* 0x00007610ff077816 */ /* 0x000fd20000000007 */
[----:B------:R-:W-:Y:S05]  /*8dd0*/  @P0 BRA `(.L_x_183) ;  /* 0x0000000400480947 */ /* 0x000fea0003800000 */
[----:B------:R-:W0:Y:S01]  /*8de0*/  S2R R17, SR_CTAID.X ;  /* 0x0000000000117919 */ /* 0x000e220000002500 */
[----:B------:R-:W-:Y:S01]  /*8df0*/  ULDC.64 UR8, c[0x0][0x628] ;  /* 0x00018a0000087ab9 */ /* 0x000fe20000000a00 */
[----:B------:R-:W1:Y:S01]  /*8e00*/  LDC R18, c[0x0][0x144] ;  /* 0x00005100ff127b82 */ /* 0x000e620000000800 */
[----:B------:R-:W-:Y:S01]  /*8e10*/  ISETP.NE.U32.AND P0, PT, RZ, UR8, PT ;  /* 0x00000008ff007c0c */ /* 0x000fe2000bf05070 */
[----:B------:R-:W2:Y:S01]  /*8e20*/  S2R R12, SR_CTAID.Y ;  /* 0x00000000000c7919 */ /* 0x000ea20000002600 */
[----:B------:R-:W-:Y:S01]  /*8e30*/  ULDC UR10, c[0x0][0x150] ;  /* 0x00005400000a7ab9 */ /* 0x000fe20000000800 */
[----:B------:R-:W-:Y:S01]  /*8e40*/  ULDC UR11, c[0x0][0x630] ;  /* 0x00018c00000b7ab9 */ /* 0x000fe20000000800 */
[----:B------:R-:W-:Y:S01]  /*8e50*/  ISETP.NE.AND.EX P0, PT, RZ, UR9, PT, P0 ;  /* 0x00000009ff007c0c */ /* 0x000fe2000bf05300 */
[----:B------:R-:W-:Y:S01]  /*8e60*/  IMAD.MOV.U32 R6, RZ, RZ, R2 ;  /* 0x000000ffff067224 */ /* 0x000fe200078e0002 */
[----:B0-----:R-:W-:-:S05]  /*8e70*/  I2FP.F32.U32 R7, R17 ;  /* 0x0000001100077245 */ /* 0x001fca0000201000 */
[----:B------:R-:W-:Y:S01]  /*8e80*/  FMUL R20, R7, UR10 ;  /* 0x0000000a07147c20 */ /* 0x000fe20008400000 */
[----:B------:R-:W-:-:S05]  /*8e90*/  IMAD.MOV.U32 R7, RZ, RZ, R3 ;  /* 0x000000ffff077224 */ /* 0x000fca00078e0003 */
[----:B--2---:R-:W-:Y:S05]  /*8ea0*/  @!P0 BRA `(.L_x_184) ;  /* 0x0000000000288947 */ /* 0x004fea0003800000 */
[----:B------:R-:W-:Y:S02]  /*8eb0*/  ULDC UR10, c[0x0][0x634] ;  /* 0x00018d00000a7ab9 */ /* 0x000fe40000000800 */
[----:B------:R-:W-:-:S05]  /*8ec0*/  IADD3 R7, P0, R2, UR10, RZ ;  /* 0x0000000a02077c10 */ /* 0x000fca000ff1e0ff */
[----:B------:R-:W-:-:S04]  /*8ed0*/  IMAD.X R19, RZ, RZ, R3, P0 ;  /* 0x000000ffff137224 */ /* 0x000fc800000e0603 */
[----:B------:R-:W-:-:S04]  /*8ee0*/  IMAD.WIDE.U32 R8, R19, UR8, RZ ;  /* 0x0000000813087c25 */ /* 0x000fc8000f8e00ff */
[----:B------:R-:W-:-:S04]  /*8ef0*/  IMAD.WIDE.U32 R8, P0, R7, UR9, R8 ;  /* 0x0000000907087c25 */ /* 0x000fc8000f800008 */
[----:B------:R-:W-:-:S04]  /*8f00*/  IMAD.WIDE.U32 R6, R7, UR8, RZ ;  /* 0x0000000807067c25 */ /* 0x000fc8000f8e00ff */
[----:B------:R-:W-:Y:S01]  /*8f10*/  IMAD.MOV.U32 R6, RZ, RZ, R9 ;  /* 0x000000ffff067224 */ /* 0x000fe200078e0009 */
[----:B------:R-:W-:Y:S01]  /*8f20*/  IADD3 RZ, P1, R7, R8, RZ ;  /* 0x0000000807ff7210 */ /* 0x000fe20007f3e0ff */
[----:B------:R-:W-:-:S04]  /*8f30*/  IMAD.X R7, RZ, RZ, RZ, P0 ;  /* 0x000000ffff077224 */ /* 0x000fc800000e06ff */
[----:B------:R-:W-:-:S08]  /*8f40*/  IMAD.WIDE.U32.X R6, R19, UR9, R6, P1 ;  /* 0x0000000913067c25 */ /* 0x000fd000088e0406 */
.L_x_184:
[--C-:B------:R-:W-:Y:S01]  /*8f50*/  SHF.R.U64 R16, R6, UR11, R7.reuse ;  /* 0x0000000b06107c19 */ /* 0x100fe20008001207 */
[----:B------:R-:W0:Y:S01]  /*8f60*/  F2I.U32.TRUNC.NTZ R20, R20 ;  /* 0x0000001400147305 */ /* 0x000e22000020f000 */
[----:B------:R-:W-:Y:S01]  /*8f70*/  SHF.R.U32.HI R6, RZ, UR11, R7 ;  /* 0x0000000bff067c19 */ /* 0x000fe20008011607 */
[----:B------:R-:W-:Y:S01]  /*8f80*/  ULDC.64 UR8, c[0x0][0x620] ;  /* 0x0001880000087ab9 */ /* 0x000fe20000000a00 */
[----:B------:R-:W-:Y:S01]  /*8f90*/  IADD3 R9, P0, RZ, -R16, RZ ;  /* 0x80000010ff097210 */ /* 0x000fe20007f1e0ff */
[----:B------:R-:W-:Y:S01]  /*8fa0*/  ULDC.64 UR10, c[0x0][0x640] ;  /* 0x00019000000a7ab9 */ /* 0x000fe20000000a00 */
[----:B------:R-:W2:Y:S03]  /*8fb0*/  LDC R21, c[0x0][0x148] ;  /* 0x00005200ff157b82 */ /* 0x000ea60000000800 */
[----:B------:R-:W-:Y:S01]  /*8fc0*/  IMAD.X R6, RZ, RZ, ~R6, P0 ;  /* 0x000000ffff067224 */ /* 0x000fe200000e0e06 */
[----:B------:R-:W-:-:S03]  /*8fd0*/  ISETP.NE.U32.AND P0, PT, RZ, UR10, PT ;  /* 0x0000000aff007c0c */ /* 0x000fc6000bf05070 */
[----:B------:R-:W-:Y:S01]  /*8fe0*/  IMAD R8, R6, UR8, RZ ;  /* 0x0000000806087c24 */ /* 0x000fe2000f8e02ff */
[----:B------:R-:W-:Y:S01]  /*8ff0*/  ISETP.NE.AND.EX P0, PT, RZ, UR11, PT, P0 ;  /* 0x0000000bff007c0c */ /* 0x000fe2000bf05300 */
[----:B------:R-:W-:Y:S01]  /*9000*/  IMAD.WIDE.U32 R6, R9, UR8, R2 ;  /* 0x0000000809067c25 */ /* 0x000fe2000f8e0002 */
[----:B------:R-:W-:-:S03]  /*9010*/  ULDC UR8, c[0x0][0x618] ;  /* 0x0001860000087ab9 */ /* 0x000fc60000000800 */
[----:B------:R-:W-:Y:S01]  /*9020*/  IMAD R9, R9, UR9, R8 ;  /* 0x0000000909097c24 */ /* 0x000fe2000f8e0208 */
[----:B------:R-:W-:Y:S01]  /*9030*/  ULDC UR9, c[0x0][0x154] ;  /* 0x0000550000097ab9 */ /* 0x000fe20000000800 */
[----:B0-----:R-:W-:Y:S02]  /*9040*/  IMAD.MOV R8, RZ, RZ, -R20 ;  /* 0x000000ffff087224 */ /* 0x001fe400078e0a14 */
[----:B------:R-:W-:Y:S02]  /*9050*/  IMAD.IADD R7, R7, 0x1, R9 ;  /* 0x0000000107077824 */ /* 0x000fe400078e0209 */
[----:B-1----:R-:W-:Y:S01]  /*9060*/  IMAD R17, R18, R8, R17 ;  /* 0x0000000812117224 */ /* 0x002fe200078e0211 */
[----:B------:R-:W-:Y:S02]  /*9070*/  I2FP.F32.U32 R8, R12 ;  /* 0x0000000c00087245 */ /* 0x000fe40000201000 */
[--C-:B------:R-:W-:Y:S02]  /*9080*/  SHF.R.U64 R18, R6, UR8, R7.reuse ;  /* 0x0000000806127c19 */ /* 0x100fe40008001207 */
[----:B------:R-:W-:Y:S01]  /*9090*/  SHF.R.U32.HI R7, RZ, UR8, R7 ;  /* 0x00000008ff077c19 */ /* 0x000fe20008011607 */
[----:B------:R-:W-:Y:S01]  /*90a0*/  FMUL R8, R8, UR9 ;  /* 0x0000000908087c20 */ /* 0x000fe20008400000 */
[----:B------:R-:W-:-:S02]  /*90b0*/  ULDC UR8, c[0x0][0x608] ;  /* 0x0001820000087ab9 */ /* 0x000fc40000000800 */
[--C-:B------:R-:W-:Y:S01]  /*90c0*/  SHF.R.U64 R20, R18, UR8, R7.reuse ;  /* 0x0000000812147c19 */ /* 0x100fe20008001207 */
[----:B------:R0:W1:Y:S01]  /*90d0*/  F2I.U32.TRUNC.NTZ R22, R8 ;  /* 0x0000000800167305 */ /* 0x000062000020f000 */
[----:B------:R-:W-:Y:S01]  /*90e0*/  SHF.R.U32.HI R7, RZ, UR8, R7 ;  /* 0x00000008ff077c19 */ /* 0x000fe20008011607 */
[----:B------:R-:W-:-:S03]  /*90f0*/  ULDC UR8, c[0x0][0x658] ;  /* 0x0001960000087ab9 */ /* 0x000fc60000000800 */
[--C-:B------:R-:W-:Y:S02]  /*9100*/  SHF.R.U64 R19, R20, UR8, R7.reuse ;  /* 0x0000000814137c19 */ /* 0x100fe40008001207 */
[----:B------:R-:W-:-:S03]  /*9110*/  SHF.R.U32.HI R23, RZ, UR8, R7 ;  /* 0x00000008ff177c19 */ /* 0x000fc60008011607 */
[----:B------:R-:W-:Y:S02]  /*9120*/  IMAD.MOV.U32 R6, RZ, RZ, R19 ;  /* 0x000000ffff067224 */ /* 0x000fe400078e0013 */
[----:B------:R-:W-:Y:S01]  /*9130*/  IMAD.MOV.U32 R7, RZ, RZ, R23 ;  /* 0x000000ffff077224 */ /* 0x000fe200078e0017 */
[----:B0-----:R-:W-:Y:S06]  /*9140*/  @!P0 BRA `(.L_x_185) ;  /* 0x0000000000288947 */ /* 0x001fec0003800000 */
        /* <DEDUP_REMOVED lines=10> */
.L_x_185:
[----:B------:R-:W-:Y:S01]  /*91f0*/  ULDC UR8, c[0x0][0x648] ;  /* 0x0001920000087ab9 */ /* 0x000fe20000000800 */
[----:B-1----:R-:W-:Y:S01]  /*9200*/  IMAD.MOV R22, RZ, RZ, -R22 ;  /* 0x000000ffff167224 */ /* 0x002fe200078e0a16 */
[----:B------:R-:W-:Y:S01]  /*9210*/  SHF.R.U64 R7, R6, UR8, R7 ;  /* 0x0000000806077c19 */ /* 0x000fe20008001207 */
[----:B------:R-:W-:Y:S01]  /*9220*/  ULDC UR8, c[0x0][0x638] ;  /* 0x00018e0000087ab9 */ /* 0x000fe20000000800 */
[----:B------:R-:W-:Y:S01]  /*9230*/  LOP3.LUT R6, R20, UR7, RZ, 0xc0, !PT ;  /* 0x0000000714067c12 */ /* 0x000fe2000f8ec0ff */
[----:B--2---:R-:W-:Y:S01]  /*9240*/  @P2 IMAD R17, R21, R22, R12 ;  /* 0x0000001615112224 */ /* 0x004fe200078e020c */
[----:B------:R-:W-:Y:S01]  /*9250*/  LOP3.LUT R18, R18, UR4, RZ, 0xc0, !PT ;  /* 0x0000000412127c12 */ /* 0x000fe2000f8ec0ff */
[----:B------:R-:W-:Y:S01]  /*9260*/  IMAD.MOV R8, RZ, RZ, -R7 ;  /* 0x000000ffff087224 */ /* 0x000fe200078e0a07 */
[----:B------:R-:W-:Y:S01]  /*9270*/  ULDC UR9, c[0x0][0x610] ;  /* 0x0001840000097ab9 */ /* 0x000fe20000000800 */
[----:B------:R-:W-:Y:S02]  /*9280*/  IMAD R6, R7, UR5, R6 ;  /* 0x0000000507067c24 */ /* 0x000fe4000f8e0206 */
[----:B------:R-:W-:Y:S01]  /*9290*/  IMAD R19, R8, UR8, R19 ;  /* 0x0000000808137c24 */ /* 0x000fe2000f8e0213 */
[----:B------:R-:W-:Y:S01]  /*92a0*/  ULDC UR8, c[0x0][0x600] ;  /* 0x0001800000087ab9 */ /* 0x000fe20000000800 */
[----:B------:R-:W-:-:S02]  /*92b0*/  IMAD R6, R6, UR9, R17 ;  /* 0x0000000906067c24 */ /* 0x000fc4000f8e0211 */
[----:B------:R-:W-:Y:S02]  /*92c0*/  IMAD R19, R19, UR8, R18 ;  /* 0x0000000813137c24 */ /* 0x000fe4000f8e0212 */
[----:B------:R-:W-:-:S03]  /*92d0*/  IMAD.MOV.U32 R7, RZ, RZ, 0x1 ;  /* 0x00000001ff077424 */ /* 0x000fc600078e00ff */
[----:B------:R-:W-:Y:S02]  /*92e0*/  SEL R17, R19, R6, !P2 ;  /* 0x0000000613117207 */ /* 0x000fe40005000000 */
[----:B------:R-:W-:-:S07]  /*92f0*/  SEL R6, R6, R19, !P2 ;  /* 0x0000001306067207 */ /* 0x000fce0005000000 */
.L_x_183:
[----:B------:R-:W-:Y:S05]  /*9300*/  BSYNC B1 ;  /* 0x0000000000017941 */ /* 0x000fea0003800000 */
.L_x_182:
[----:B------:R-:W-:-:S13]  /*9310*/  LOP3.LUT P0, RZ, R7, 0xff, RZ, 0xc0, !PT ;  /* 0x000000ff07ff7812 */ /* 0x000fda000780c0ff */
[----:B------:R-:W-:Y:S05]  /*9320*/  @P0 BRA `(.L_x_186) ;  /* 0xfffffff400400947 */ /* 0x000fea000383ffff */
[----:B------:R-:W-:Y:S05]  /*9330*/  BSYNC B0 ;  /* 0x0000000000007941 */ /* 0x000fea0003800000 */
.L_x_175:
[----:B------:R-:W-:-:S03]  /*9340*/  UMOV UR8, 0xffffffff ;  /* 0xffffffff00087882 */ /* 0x000fc60000000000 */
[----:B------:R-:W-:Y:S05]  /*9350*/  BRA.DIV UR8, `(.L_x_187) ;  /* 0x0000000608407947 */ /* 0x000fea000b800000 */
[----:B------:R-:W-:-:S13]  /*9360*/  ELECT P0, URZ, PT ;  /* 0x00000000003f782f */ /* 0x000fda0003800000 */
.L_x_202:
[----:B------:R-:W-:Y:S04]  /*9370*/  BSSY B0, `(.L_x_188) ;  /* 0x0000034000007945 */ /* 0x000fe80003800000 */
[----:B------:R-:W-:Y:S05]  /*9380*/  @!P0 BRA `(.L_x_189) ;  /* 0x0000000000c88947 */ /* 0x000fea0003800000 */
[----:B------:R-:W-:-:S04]  /*9390*/  LOP3.LUT R4, R4, 0x2, RZ, 0xfc, !PT ;  /* 0x0000000204047812 */ /* 0x000fc800078efcff */
[----:B------:R-:W-:-:S13]  /*93a0*/  ISETP.NE.AND P0, PT, R4, 0x3, PT ;  /* 0x000000030400780c */ /* 0x000fda0003f05270 */
[----:B------:R-:W-:Y:S05]  /*93b0*/  @!P0 BRA `(.L_x_190) ;  /* 0x0000000000048947 */ /* 0x000fea0003800000 */
[----:B------:R-:W-:Y:S01]  /*93c0*/  BPT.TRAP 0x1 ;  /* 0x000000040000795c */ /* 0x000fe20000300000 */
.L_x_190:
[----:B------:R-:W0:Y:S01]  /*93d0*/  S2R R3, SR_CgaCtaId ;  /* 0x0000000000037919 */ /* 0x000e220000008800 */
[----:B------:R-:W-:-:S04]  /*93e0*/  MOV R0, 0x400 ;  /* 0x0000040000007802 */ /* 0x000fc80000000f00 */
[----:B0-----:R-:W-:Y:S02]  /*93f0*/  LEA R0, R3, R0, 0x18 ;  /* 0x0000000003007211 */ /* 0x001fe400078ec0ff */
[----:B------:R-:W-:-:S03]  /*9400*/  SHF.L.U32 R3, R11, 0x1f, RZ ;  /* 0x0000001f0b037819 */ /* 0x000fc600000006ff */
[----:B------:R-:W-:-:S04]  /*9410*/  VIADD R0, R0, 0x28 ;  /* 0x0000002800007836 */ /* 0x000fc80000000000 */
[C---:B------:R-:W-:Y:S02]  /*9420*/  IMAD R6, R15.reuse, 0x8, R0 ;  /* 0x000000080f067824 */ /* 0x040fe400078e0200 */
[----:B------:R-:W-:Y:S02]  /*9430*/  VIADD R15, R15, 0x1 ;  /* 0x000000010f0f7836 */ /* 0x000fe40000000000 */
[----:B------:R-:W0:Y:S03]  /*9440*/  SYNCS.PHASECHK.TRANS64.TRYWAIT P0, [R6+URZ], R3 ;  /* 0x00000003060075a7 */ /* 0x000e26000800017f */
[----:B------:R-:W-:-:S04]  /*9450*/  ISETP.NE.AND P1, PT, R15, 0x5, PT ;  /* 0x000000050f00780c */ /* 0x000fc80003f25270 */
[----:B------:R-:W-:Y:S02]  /*9460*/  SEL R2, RZ, 0x1, P1 ;  /* 0x00000001ff027807 */ /* 0x000fe40000800000 */
[----:B------:R-:W-:Y:S02]  /*9470*/  SEL R15, R15, RZ, P1 ;  /* 0x000000ff0f0f7207 */ /* 0x000fe40000800000 */
[----:B------:R-:W-:-:S03]  /*9480*/  LOP3.LUT R8, R11, R2, RZ, 0x3c, !PT ;  /* 0x000000020b087212 */ /* 0x000fc600078e3cff */
[----:B------:R-:W-:Y:S01]  /*9490*/  IMAD R7, R15, 0x8, R0 ;  /* 0x000000080f077824 */ /* 0x000fe200078e0200 */
[----:B------:R-:W-:Y:S01]  /*94a0*/  SHF.L.U32 R4, R8, 0x1f, RZ ;  /* 0x0000001f08047819 */ /* 0x000fe200000006ff */
[----:B0-----:R-:W-:Y:S06]  /*94b0*/  @!P0 BRA `(.L_x_191) ;  /* 0x0000000400088947 */ /* 0x001fec0003800000 */
.L_x_203:
[----:B------:R-:W1:Y:S01]  /*94c0*/  SYNCS.PHASECHK.TRANS64.TRYWAIT P0, [R7+URZ], R4 ;  /* 0x00000004070075a7 */ /* 0x000e62000800017f */
[----:B------:R-:W-:-:S05]  /*94d0*/  VIADD R2, R15, 0x1 ;  /* 0x000000010f027836 */ /* 0x000fca0000000000 */
[----:B------:R-:W-:-:S04]  /*94e0*/  ISETP.NE.AND P1, PT, R2, 0x5, PT ;  /* 0x000000050200780c */ /* 0x000fc80003f25270 */
[----:B0-----:R-:W-:Y:S02]  /*94f0*/  SEL R3, RZ, 0x1, P1 ;  /* 0x00000001ff037807 */ /* 0x001fe40000800000 */
[----:B------:R-:W-:Y:S02]  /*9500*/  SEL R9, R2, RZ, P1 ;  /* 0x000000ff02097207 */ /* 0x000fe40000800000 */
[----:B------:R-:W-:-:S03]  /*9510*/  LOP3.LUT R8, R8, R3, RZ, 0x3c, !PT ;  /* 0x0000000308087212 */ /* 0x000fc600078e3cff */
[----:B------:R-:W-:Y:S01]  /*9520*/  IMAD R10, R9, 0x8, R0 ;  /* 0x00000008090a7824 */ /* 0x000fe200078e0200 */
[----:B------:R-:W-:Y:S01]  /*9530*/  SHF.L.U32 R5, R8, 0x1f, RZ ;  /* 0x0000001f08057819 */ /* 0x000fe200000006ff */
[----:B-1----:R-:W-:Y:S06]  /*9540*/  @!P0 BRA `(.L_x_192) ;  /* 0x0000000000f88947 */ /* 0x002fec0003800000 */
.L_x_204:
[----:B------:R-:W1:Y:S01]  /*9550*/  SYNCS.PHASECHK.TRANS64.TRYWAIT P0, [R10+URZ], R5 ;  /* 0x000000050a0075a7 */ /* 0x000e62000800017f */
[----:B------:R-:W-:-:S05]  /*9560*/  VIADD R2, R9, 0x1 ;  /* 0x0000000109027836 */ /* 0x000fca0000000000 */
[----:B------:R-:W-:-:S04]  /*9570*/  ISETP.NE.AND P1, PT, R2, 0x5, PT ;  /* 0x000000050200780c */ /* 0x000fc80003f25270 */
[----:B------:R-:W-:Y:S02]  /*9580*/  SEL R3, RZ, 0x1, P1 ;  /* 0x00000001ff037807 */ /* 0x000fe40000800000 */
[----:B0-----:R-:W-:Y:S02]  /*9590*/  SEL R7, R2, RZ, P1 ;  /* 0x000000ff02077207 */ /* 0x001fe40000800000 */
[----:B------:R-:W-:-:S03]  /*95a0*/  LOP3.LUT R9, R8, R3, RZ, 0x3c, !PT ;  /* 0x0000000308097212 */ /* 0x000fc600078e3cff */
[----:B------:R-:W-:Y:S01]  /*95b0*/  IMAD R11, R7, 0x8, R0 ;  /* 0x00000008070b7824 */ /* 0x000fe200078e0200 */
[----:B------:R-:W-:Y:S01]  /*95c0*/  SHF.L.U32 R6, R9, 0x1f, RZ ;  /* 0x0000001f09067819 */ /* 0x000fe200000006ff */
[----:B-1----:R-:W-:Y:S06]  /*95d0*/  @!P0 BRA `(.L_x_193) ;  /* 0x0000000000e88947 */ /* 0x002fec0003800000 */
.L_x_205:
[----:B------:R-:W1:Y:S01]  /*95e0*/  SYNCS.PHASECHK.TRANS64.TRYWAIT P0, [R11+URZ], R6 ;  /* 0x000000060b0075a7 */ /* 0x000e62000800017f */
[----:B------:R-:W-:-:S05]  /*95f0*/  VIADD R2, R7, 0x1 ;  /* 0x0000000107027836 */ /* 0x000fca0000000000 */
[----:B------:R-:W-:-:S04]  /*9600*/  ISETP.NE.AND P1, PT, R2, 0x5, PT ;  /* 0x000000050200780c */ /* 0x000fc80003f25270 */
[----:B------:R-:W-:Y:S02]  /*9610*/  SEL R4, RZ, 0x1, P1 ;  /* 0x00000001ff047807 */ /* 0x000fe40000800000 */
[----:B------:R-:W-:Y:S02]  /*9620*/  SEL R3, R2, RZ, P1 ;  /* 0x000000ff02037207 */ /* 0x000fe40000800000 */
[----:B------:R-:W-:Y:S01]  /*9630*/  LOP3.LUT R4, R9, R4, RZ, 0x3c, !PT ;  /* 0x0000000409047212 */ /* 0x000fe200078e3cff */
[----:B-1----:R-:W-:Y:S06]  /*9640*/  @!P0 BRA `(.L_x_194) ;  /* 0x0000000000e08947 */ /* 0x002fec0003800000 */
.L_x_206:
[----:B------:R-:W-:Y:S01]  /*9650*/  IMAD R3, R3, 0x8, R0 ;  /* 0x0000000803037824 */ /* 0x000fe200078e0200 */
[----:B------:R-:W-:-:S07]  /*9660*/  SHF.L.U32 R0, R4, 0x1f, RZ ;  /* 0x0000001f04007819 */ /* 0x000fce00000006ff */
.L_x_195:
[----:B--2---:R2:W3:Y:S02]  /*9670*/  SYNCS.PHASECHK.TRANS64.TRYWAIT P0, [R3+URZ], R0 ;  /* 0x00000000030075a7 */ /* 0x0044e4000800017f */
[----:B---3--:R-:W-:Y:S05]  /*9680*/  @!P0 NANOSLEEP.SYNCS 0x989680 ;  /* 0x009896800000895d */ /* 0x008fea0003900000 */
[----:B------:R-:W3:Y:S02]  /*9690*/  @!P0 SYNCS.PHASECHK.TRANS64 P0, [R3+URZ], R0 ;  /* 0x00000000030085a7 */ /* 0x000ee4000800007f */
[----:B---3--:R-:W-:Y:S05]  /*96a0*/  @!P0 BRA `(.L_x_195) ;  /* 0xfffffffc00f08947 */ /* 0x008fea000383ffff */
.L_x_189:
[----:B------:R-:W-:Y:S05]  /*96b0*/  BSYNC B0 ;  /* 0x0000000000007941 */ /* 0x000fea0003800000 */
.L_x_188:
[----:B------:R-:W-:Y:S05]  /*96c0*/  EXIT ;  /* 0x000000000000794d */ /* 0x000fea0003800000 */
.L_x_21:
[----:B-1----:R-:W-:-:S04]  /*96d0*/  IMAD.U32 R13, RZ, RZ, UR6 ;  /* 0x00000006ff0d7e24 */ /* 0x002fc8000f8e00ff */
[----:B------:R1:W4:Y:S03]  /*96e0*/  SYNCS.PHASECHK.TRANS64.TRYWAIT P0, [R13+URZ], R12 ;  /* 0x0000000c0d0075a7 */ /* 0x000326000800017f */
[----:B----4-:R-:W-:Y:S05]  /*96f0*/  @!P0 NANOSLEEP.SYNCS 0x989680 ;  /* 0x009896800000895d */ /* 0x010fea0003900000 */
[----:B------:R-:W4:Y:S02]  /*9700*/  @!P0 SYNCS.PHASECHK.TRANS64 P0, [R13+URZ], R12 ;  /* 0x0000000c0d0085a7 */ /* 0x000f24000800007f */
[----:B----4-:R-:W-:Y:S05]  /*9710*/  @!P0 BRA `(.L_x_21) ;  /* 0xfffffffc00ec8947 */ /* 0x010fea000383ffff */
[----:B------:R-:W-:Y:S05]  /*9720*/  BRA `(.L_x_20) ;  /* 0xffffff80003c7947 */ /* 0x000fea000383ffff */
.L_x_27:
[----:B-1----:R-:W-:-:S04]  /*9730*/  IMAD.U32 R145, RZ, RZ, UR12 ;  /* 0x0000000cff917e24 */ /* 0x002fc8000f8e00ff */
[----:B------:R1:W4:Y:S03]  /*9740*/  SYNCS.PHASECHK.TRANS64.TRYWAIT P0, [R145+URZ], R140 ;  /* 0x0000008c910075a7 */ /* 0x000326000800017f */
[----:B----4-:R-:W-:Y:S05]  /*9750*/  @!P0 NANOSLEEP.SYNCS 0x989680 ;  /* 0x009896800000895d */ /* 0x010fea0003900000 */
[----:B------:R-:W4:Y:S02]  /*9760*/  @!P0 SYNCS.PHASECHK.TRANS64 P0, [R145+URZ], R140 ;  /* 0x0000008c910085a7 */ /* 0x000f24000800007f */
[----:B----4-:R-:W-:Y:S05]  /*9770*/  @!P0 BRA `(.L_x_27) ;  /* 0xfffffffc00ec8947 */ /* 0x010fea000383ffff */
[----:B------:R-:W-:Y:S05]  /*9780*/  BRA `(.L_x_26) ;  /* 0xffffff8800b07947 */ /* 0x000fea000383ffff */
.L_x_176:
[----:B------:R-:W-:Y:S01]  /*9790*/  BSSY B1, `(.L_x_196) ;  /* 0x0000006000017945 */ /* 0x000fe20003800000 */
[----:B------:R-:W-:-:S07]  /*97a0*/  IMAD.MOV.U32 R7, RZ, RZ, -0x1 ;  /* 0xffffffffff077424 */ /* 0x000fce00078e00ff */
[----:B------:R-:W-:Y:S05]  /*97b0*/  WARPSYNC.COLLECTIVE R7, `(.L_x_197) ;  /* 0x00000000070c7348 */ /* 0x000fea0003c00000 */
[----:B------:R-:W-:Y:S02]  /*97c0*/  ELECT P0, UR62, PT ;  /* 0x00000000003e782f */ /* 0x000fe40003800000 */
[----:B------:R-:W-:Y:S01]  /*97d0*/  MOV R7, UR62 ;  /* 0x0000003e00077c02 */ /* 0x000fe20008000f00 */
[----:B------:R-:W-:Y:S10]  /*97e0*/  ENDCOLLECTIVE ;  /* 0x000000000000791b */ /* 0x000ff40003800000 */
.L_x_197:
[----:B------:R-:W-:Y:S05]  /*97f0*/  BSYNC B1 ;  /* 0x0000000000017941 */ /* 0x000fea0003800000 */
.L_x_196:
[----:B------:R-:W-:Y:S05]  /*9800*/  BRA `(.L_x_198) ;  /* 0xfffffff000147947 */ /* 0x000fea000383ffff */
.L_x_179:
[----:B-1----:R1:W2:Y:S02]  /*9810*/  SYNCS.PHASECHK.TRANS64.TRYWAIT P0, [R20+URZ+0x28], R9 ;  /* 0x00002809140075a7 */ /* 0x0022a4000800017f */
[----:B--2---:R-:W-:Y:S05]  /*9820*/  @!P0 NANOSLEEP.SYNCS 0x989680 ;  /* 0x009896800000895d */ /* 0x004fea0003900000 */
[----:B------:R-:W2:Y:S02]  /*9830*/  @!P0 SYNCS.PHASECHK.TRANS64 P0, [R20+URZ+0x28], R9 ;  /* 0x00002809140085a7 */ /* 0x000ea4000800007f */
[----:B--2---:R-:W-:Y:S05]  /*9840*/  @!P0 BRA `(.L_x_179) ;  /* 0xfffffffc00f08947 */ /* 0x004fea000383ffff */
[----:B------:R-:W-:Y:S05]  /*9850*/  BRA `(.L_x_199) ;  /* 0xfffffff000507947 */ /* 0x000fea000383ffff */
.L_x_187:
[----:B------:R-:W-:Y:S01]  /*9860*/  BSSY B0, `(.L_x_200) ;  /* 0x0000006000007945 */ /* 0x000fe20003800000 */
[----:B------:R-:W-:-:S07]  /*9870*/  IMAD.MOV.U32 R7, RZ, RZ, -0x1 ;  /* 0xffffffffff077424 */ /* 0x000fce00078e00ff */
[----:B------:R-:W-:Y:S05]  /*9880*/  WARPSYNC.COLLECTIVE R7, `(.L_x_201) ;  /* 0x00000000070c7348 */ /* 0x000fea0003c00000 */
[----:B------:R-:W-:Y:S02]  /*9890*/  ELECT P0, UR62, PT ;  /* 0x00000000003e782f */ /* 0x000fe40003800000 */
[----:B------:R-:W-:Y:S01]  /*98a0*/  MOV R7, UR62 ;  /* 0x0000003e00077c02 */ /* 0x000fe20008000f00 */
[----:B------:R-:W-:Y:S10]  /*98b0*/  ENDCOLLECTIVE ;  /* 0x000000000000791b */ /* 0x000ff40003800000 */
.L_x_201:
[----:B------:R-:W-:Y:S05]  /*98c0*/  BSYNC B0 ;  /* 0x0000000000007941 */ /* 0x000fea0003800000 */
.L_x_200:
[----:B------:R-:W-:Y:S05]  /*98d0*/  BRA `(.L_x_202) ;  /* 0xfffffff800a47947 */ /* 0x000fea000383ffff */
.L_x_191:
[----:B0-----:R0:W1:Y:S02]  /*98e0*/  SYNCS.PHASECHK.TRANS64.TRYWAIT P0, [R6+URZ], R3 ;  /* 0x00000003060075a7 */ /* 0x001064000800017f */
[----:B-1----:R-:W-:Y:S05]  /*98f0*/  @!P0 NANOSLEEP.SYNCS 0x989680 ;  /* 0x009896800000895d */ /* 0x002fea0003900000 */
[----:B------:R-:W1:Y:S02]  /*9900*/  @!P0 SYNCS.PHASECHK.TRANS64 P0, [R6+URZ], R3 ;  /* 0x00000003060085a7 */ /* 0x000e64000800007f */
[----:B-1----:R-:W-:Y:S05]  /*9910*/  @!P0 BRA `(.L_x_191) ;  /* 0xfffffffc00f08947 */ /* 0x002fea000383ffff */
[----:B------:R-:W-:Y:S05]  /*9920*/  BRA `(.L_x_203) ;  /* 0xfffffff800e47947 */ /* 0x000fea000383ffff */
.L_x_192:
[----:B0-----:R0:W1:Y:S02]  /*9930*/  SYNCS.PHASECHK.TRANS64.TRYWAIT P0, [R7+URZ], R4 ;  /* 0x00000004070075a7 */ /* 0x001064000800017f */
[----:B-1----:R-:W-:Y:S05]  /*9940*/  @!P0 NANOSLEEP.SYNCS 0x989680 ;  /* 0x009896800000895d */ /* 0x002fea0003900000 */
[----:B------:R-:W1:Y:S02]  /*9950*/  @!P0 SYNCS.PHASECHK.TRANS64 P0, [R7+URZ], R4 ;  /* 0x00000004070085a7 */ /* 0x000e64000800007f */
[----:B-1----:R-:W-:Y:S05]  /*9960*/  @!P0 BRA `(.L_x_192) ;  /* 0xfffffffc00f08947 */ /* 0x002fea000383ffff */
[----:B------:R-:W-:Y:S05]  /*9970*/  BRA `(.L_x_204) ;  /* 0xfffffff800f47947 */ /* 0x000fea000383ffff */
.L_x_193:
[----:B0-----:R0:W1:Y:S02]  /*9980*/  SYNCS.PHASECHK.TRANS64.TRYWAIT P0, [R10+URZ], R5 ;  /* 0x000000050a0075a7 */ /* 0x001064000800017f */
[----:B-1----:R-:W-:Y:S05]  /*9990*/  @!P0 NANOSLEEP.SYNCS 0x989680 ;  /* 0x009896800000895d */ /* 0x002fea0003900000 */
[----:B------:R-:W1:Y:S02]  /*99a0*/  @!P0 SYNCS.PHASECHK.TRANS64 P0, [R10+URZ], R5 ;  /* 0x000000050a0085a7 */ /* 0x000e64000800007f */
[----:B-1----:R-:W-:Y:S05]  /*99b0*/  @!P0 BRA `(.L_x_193) ;  /* 0xfffffffc00f08947 */ /* 0x002fea000383ffff */
[----:B------:R-:W-:Y:S05]  /*99c0*/  BRA `(.L_x_205) ;  /* 0xfffffffc00047947 */ /* 0x000fea000383ffff */
.L_x_194:
[----:B-1----:R1:W2:Y:S02]  /*99d0*/  SYNCS.PHASECHK.TRANS64.TRYWAIT P0, [R11+URZ], R6 ;  /* 0x000000060b0075a7 */ /* 0x0022a4000800017f */
[----:B--2---:R-:W-:Y:S05]  /*99e0*/  @!P0 NANOSLEEP.SYNCS 0x989680 ;  /* 0x009896800000895d */ /* 0x004fea0003900000 */
[----:B------:R-:W2:Y:S02]  /*99f0*/  @!P0 SYNCS.PHASECHK.TRANS64 P0, [R11+URZ], R6 ;  /* 0x000000060b0085a7 */ /* 0x000ea4000800007f */
[----:B--2---:R-:W-:Y:S05]  /*9a00*/  @!P0 BRA `(.L_x_194) ;  /* 0xfffffffc00f08947 */ /* 0x004fea000383ffff */
[----:B------:R-:W-:Y:S05]  /*9a10*/  BRA `(.L_x_206) ;  /* 0xfffffffc000c7947 */ /* 0x000fea000383ffff */
.L_x_207:
[----:B------:R-:W-:-:S00]  /*9a20*/  BRA `(.L_x_207) ;  /* 0xfffffffc00fc7947 */ /* 0x000fc0000383ffff */
[----:B------:R-:W-:-:S00]  /*9a30*/  NOP ;  /* 0x0000000000007918 */ /* 0x000fc00000000000 */
        /* <DEDUP_REMOVED lines=12> */
.L_x_208:


//--------------------- .nv.shared._ZN7cutlass13device_kernelINS_4gemm6kernel13GemmUniversalIN4cute5tupleIJiiiiEEENS1_10collective13CollectiveMmaINS1_37MainloopSm90TmaGmmaWarpSpecializedFP8ILi5ENS5_IJNS4_1CILi2EEESB_NSA_ILi1EEEEEENS1_35KernelTmaWarpSpecializedCooperativeEEENS5_IJNSA_ILi128EEESG_SG_EEENS_12float_e5m2_tENS5_IJlSC_lEEESI_SJ_NS4_8TiledMMAINS4_8MMA_AtomIJNS4_4SM904GMMA31MMA_64x128x32_F32E5M2E5M2_SS_TNILNSN_7ScaleInE1ELSP_1EEEEEENS4_6LayoutINS5_IJSB_SC_SC_EEENS5_IJSC_NSA_ILi0EEESU_EEEEENS5_IJNS4_10UnderscoreESX_SX_EEEEENS4_23SM90_TMA_LOAD_MULTICASTENS4_14ComposedLayoutINS4_7SwizzleILi3ELi4ELi3EEENS4_18smem_ptr_flag_bitsILi8EEENSS_INS5_IJNSA_ILi8EEESG_EEENS5_IJSG_SC_EEEEEEEvNS4_8identityES10_S1A_vS1B_EENS_8epilogue10collective6detail29Sm90TmaWarpSpecializedAdapterINS1E_15DefaultEpilogueISI_SJ_SJ_NS1D_6thread17LinearCombinationISI_Li1EffLNS1I_9ScaleType4KindE0ELNS_15FloatRoundStyleE2ESI_EENS1_15EpilogueDefaultEEEEEvvEEEEvNT_6ParamsE --------------------------
	.section	.nv.shared._ZN7cutlass13device_kernelINS_4gemm6kernel13GemmUniversalIN4cute5tupleIJiiiiEEENS1_10collective13CollectiveMmaINS1_37MainloopSm90TmaGmmaWarpSpecializedFP8ILi5ENS5_IJNS4_1CILi2EEESB_NSA_ILi1EEEEEENS1_35KernelTmaWarpSpecializedCooperativeEEENS5_IJNSA_ILi128EEESG_SG_EEENS_12float_e5m2_tENS5_IJlSC_lEEESI_SJ_NS4_8TiledMMAINS4_8MMA_AtomIJNS4_4SM904GMMA31MMA_64x128x32_F32E5M2E5M2_SS_TNILNSN_7ScaleInE1ELSP_1EEEEEENS4_6LayoutINS5_IJSB_SC_SC_EEENS5_IJSC_NSA_ILi0EEESU_EEEEENS5_IJNS4_10UnderscoreESX_SX_EEEEENS4_23SM90_TMA_LOAD_MULTICASTENS4_14ComposedLayoutINS4_7SwizzleILi3ELi4ELi3EEENS4_18smem_ptr_flag_bitsILi8EEENSS_INS5_IJNSA_ILi8EEESG_EEENS5_IJSG_SC_EEEEEEEvNS4_8identityES10_S1A_vS1B_EENS_8epilogue10collective6detail29Sm90TmaWarpSpecializedAdapterINS1E_15DefaultEpilogueISI_SJ_SJ_NS1D_6thread17LinearCombinationISI_Li1EffLNS1I_9ScaleType4KindE0ELNS_15FloatRoundStyleE2ESI_EENS1_15EpilogueDefaultEEEEEvvEEEEvNT_6ParamsE,"aw",@nobits
	.sectionflags	@""
	.align	16
	.zero		1024


//--------------------- .nv.shared.reserved.0     --------------------------
	.section	.nv.shared.reserved.0,"aw",@nobits
	.weak		__nv_reservedSMEM_offset_0_alias
	.size		__nv_reservedSMEM_offset_0_alias, 0, 0
	.other		__nv_reservedSMEM_offset_0_alias,@"STO_CUDA_RESERVED_SHARED STV_DEFAULT"
__nv_reservedSMEM_offset_0_alias:
	.zero		0


//--------------------- .nv.global                --------------------------
	.section	.nv.global,"aw",@nobits
.nv.global:
	.type		_ZN39_INTERNAL_16def992_4_k_cu_f692aed0_55084cute1_E,@object
	.size		_ZN39_INTERNAL_16def992_4_k_cu_f692aed0_55084cute1_E,(_ZN39_INTERNAL_16def992_4_k_cu_f692aed0_55084cuda3std3__45__cpo6cbeginE - _ZN39_INTERNAL_16def992_4_k_cu_f692aed0_55084cute1_E)
_ZN39_INTERNAL_16def992_4_k_cu_f692aed0_55084cute1_E:
	.zero		1
	.type		_ZN39_INTERNAL_16def992_4_k_cu_f692aed0_55084cuda3std3__45__cpo6cbeginE,@object
	.size		_ZN39_INTERNAL_16def992_4_k_cu_f692aed0_55084cuda3std3__45__cpo6cbeginE,(_ZN39_INTERNAL_16def992_4_k_cu_f692aed0_55084cuda3std3__48in_placeE - _ZN39_INTERNAL_16def992_4_k_cu_f692aed0_55084cuda3std3__45__cpo6cbeginE)
_ZN39_INTERNAL_16def992_4_k_cu_f692aed0_55084cuda3std3__45__cpo6cbeginE:
	.zero		1
	.type		_ZN39_INTERNAL_16def992_4_k_cu_f692aed0_55084cuda3std3__48in_placeE,@object
	.size		_ZN39_INTERNAL_16def992_4_k_cu_f692aed0_55084cuda3std3__48in_placeE,(_ZN39_INTERNAL_16def992_4_k_cu_f692aed0_55084cuda3std6ranges3__45__cpo9iter_moveE - _ZN39_INTERNAL_16def992_4_k_cu_f692aed0_55084cuda3std3__48in_placeE)
_ZN39_INTERNAL_16def992_4_k_cu_f692aed0_55084cuda3std3__48in_placeE:
	.zero		1
	.type		_ZN39_INTERNAL_16def992_4_k_cu_f692aed0_55084cuda3std6ranges3__45__cpo9iter_moveE,@object
	.size		_ZN39_INTERNAL_16def992_4_k_cu_f692aed0_55084cuda3std6ranges3__45__cpo9iter_moveE,(_ZN39_INTERNAL_16def992_4_k_cu_f692aed0_55084cuda3std3__45__cpo5beginE - _ZN39_INTERNAL_16def992_4_k_cu_f692aed0_55084cuda3std6ranges3__45__cpo9iter_moveE)
_ZN39_INTERNAL_16def992_4_k_cu_f692aed0_55084cuda3std6ranges3__45__cpo9iter_moveE:
	.zero		1
	.type		_ZN39_INTERNAL_16def992_4_k_cu_f692aed0_55084cuda3std3__45__cpo5beginE,@object
	.size		_ZN39_INTERNAL_16def992_4_k_cu_f692aed0_55084cuda3std3__45__cpo5beginE,(_ZN39_INTERNAL_16def992_4_k_cu_f692aed0_55084cuda3std3__441_GLOBAL__N__16def992_4_k_cu_f692aed0_55086ignoreE - _ZN39_INTERNAL_16def992_4_k_cu_f692aed0_55084cuda3std3__45__cpo5beginE)
_ZN39_INTERNAL_16def992_4_k_cu_f692aed0_55084cuda3std3__45__cpo5beginE:
	.zero		1
	.type		_ZN39_INTERNAL_16def992_4_k_cu_f692aed0_55084cuda3std3__441_GLOBAL__N__16def992_4_k_cu_f692aed0_55086ignoreE,@object
	.size		_ZN39_INTERNAL_16def992_4_k_cu_f692aed0_55084cuda3std3__441_GLOBAL__N__16def992_4_k_cu_f692aed0_55086ignoreE,(_ZN39_INTERNAL_16def992_4_k_cu_f692aed0_55084cute7productE - _ZN39_INTERNAL_16def992_4_k_cu_f692aed0_55084cuda3std3__441_GLOBAL__N__16def992_4_k_cu_f692aed0_55086ignoreE)
_ZN39_INTERNAL_16def992_4_k_cu_f692aed0_55084cuda3std3__441_GLOBAL__N__16def992_4_k_cu_f692aed0_55086ignoreE:
	.zero		1
	.type		_ZN39_INTERNAL_16def992_4_k_cu_f692aed0_55084cute7productE,@object
	.size		_ZN39_INTERNAL_16def992_4_k_cu_f692aed0_55084cute7productE,(_ZN39_INTERNAL_16def992_4_k_cu_f692aed0_55084cuda3std3__45__cpo3endE - _ZN39_INTERNAL_16def992_4_k_cu_f692aed0_55084cute7productE)
_ZN39_INTERNAL_16def992_4_k_cu_f692aed0_55084cute7productE:
	.zero		1
	.type		_ZN39_INTERNAL_16def992_4_k_cu_f692aed0_55084cuda3std3__45__cpo3endE,@object
	.size		_ZN39_INTERNAL_16def992_4_k_cu_f692aed0_55084cuda3std3__45__cpo3endE,(_ZN39_INTERNAL_16def992_4_k_cu_f692aed0_55084cuda3std3__419piecewise_constructE - _ZN39_INTERNAL_16def992_4_k_cu_f692aed0_55084cuda3std3__45__cpo3endE)
_ZN39_INTERNAL_16def992_4_k_cu_f692aed0_55084cuda3std3__45__cpo3endE:
	.zero		1
	.type		_ZN39_INTERNAL_16def992_4_k_cu_f692aed0_55084cuda3std3__419piecewise_constructE,@object
	.size		_ZN39_INTERNAL_16def992_4_k_cu_f692aed0_55084cuda3std3__419piecewise_constructE,(_ZN39_INTERNAL_16def992_4_k_cu_f692aed0_55084cuda3std3__45__cpo4cendE - _ZN39_INTERNAL_16def992_4_k_cu_f692aed0_55084cuda3std3__419piecewise_constructE)
_ZN39_INTERNAL_16def992_4_k_cu_f692aed0_55084cuda3std3__419piecewise_constructE:
	.zero		1
	.type		_ZN39_INTERNAL_16def992_4_k_cu_f692aed0_55084cuda3std3__45__cpo4cendE,@object
	.size		_ZN39_INTERNAL_16def992_4_k_cu_f692aed0_55084cuda3std3__45__cpo4cendE,(_ZN39_INTERNAL_16def992_4_k_cu_f692aed0_55084cuda3std6ranges3__45__cpo4swapE - _ZN39_INTERNAL_16def992_4_k_cu_f692aed0_55084cuda3std3__45__cpo4cendE)
_ZN39_INTERNAL_16def992_4_k_cu_f692aed0_55084cuda3std3__45__cpo4cendE:
	.zero		1
	.type		_ZN39_INTERNAL_16def992_4_k_cu_f692aed0_55084cuda3std6ranges3__45__cpo4swapE,@object
	.size		_ZN39_INTERNAL_16def992_4_k_cu_f692aed0_55084cuda3std6ranges3__45__cpo4swapE,(.L_7 - _ZN39_INTERNAL_16def992_4_k_cu_f692aed0_55084cuda3std6ranges3__45__cpo4swapE)
_ZN39_INTERNAL_16def992_4_k_cu_f692aed0_55084cuda3std6ranges3__45__cpo4swapE:
	.zero		1
.L_7:


//--------------------- .nv.constant0._ZN7cutlass13device_kernelINS_4gemm6kernel13GemmUniversalIN4cute5tupleIJiiiiEEENS1_10collective13CollectiveMmaINS1_37MainloopSm90TmaGmmaWarpSpecializedFP8ILi5ENS5_IJNS4_1CILi2EEESB_NSA_ILi1EEEEEENS1_35KernelTmaWarpSpecializedCooperativeEEENS5_IJNSA_ILi128EEESG_SG_EEENS_12float_e5m2_tENS5_IJlSC_lEEESI_SJ_NS4_8TiledMMAINS4_8MMA_AtomIJNS4_4SM904GMMA31MMA_64x128x32_F32E5M2E5M2_SS_TNILNSN_7ScaleInE1ELSP_1EEEEEENS4_6LayoutINS5_IJSB_SC_SC_EEENS5_IJSC_NSA_ILi0EEESU_EEEEENS5_IJNS4_10UnderscoreESX_SX_EEEEENS4_23SM90_TMA_LOAD_MULTICASTENS4_14ComposedLayoutINS4_7SwizzleILi3ELi4ELi3EEENS4_18smem_ptr_flag_bitsILi8EEENSS_INS5_IJNSA_ILi8EEESG_EEENS5_IJSG_SC_EEEEEEEvNS4_8identityES10_S1A_vS1B_EENS_8epilogue10collective6detail29Sm90TmaWarpSpecializedAdapterINS1E_15DefaultEpilogueISI_SJ_SJ_NS1D_6thread17LinearCombinationISI_Li1EffLNS1I_9ScaleType4KindE0ELNS_15FloatRoundStyleE2ESI_EENS1_15EpilogueDefaultEEEEEvvEEEEvNT_6ParamsE --------------------------
	.section	.nv.constant0._ZN7cutlass13device_kernelINS_4gemm6kernel13GemmUniversalIN4cute5tupleIJiiiiEEENS1_10collective13CollectiveMmaINS1_37MainloopSm90TmaGmmaWarpSpecializedFP8ILi5ENS5_IJNS4_1CILi2EEESB_NSA_ILi1EEEEEENS1_35KernelTmaWarpSpecializedCooperativeEEENS5_IJNSA_ILi128EEESG_SG_EEENS_12float_e5m2_tENS5_IJlSC_lEEESI_SJ_NS4_8TiledMMAINS4_8MMA_AtomIJNS4_4SM904GMMA31MMA_64x128x32_F32E5M2E5M2_SS_TNILNSN_7ScaleInE1ELSP_1EEEEEENS4_6LayoutINS5_IJSB_SC_SC_EEENS5_IJSC_NSA_ILi0EEESU_EEEEENS5_IJNS4_10UnderscoreESX_SX_EEEEENS4_23SM90_TMA_LOAD_MULTICASTENS4_14ComposedLayoutINS4_7SwizzleILi3ELi4ELi3EEENS4_18smem_ptr_flag_bitsILi8EEENSS_INS5_IJNSA_ILi8EEESG_EEENS5_IJSG_SC_EEEEEEEvNS4_8identityES10_S1A_vS1B_EENS_8epilogue10collective6detail29Sm90TmaWarpSpecializedAdapterINS1E_15DefaultEpilogueISI_SJ_SJ_NS1D_6thread17LinearCombinationISI_Li1EffLNS1I_9ScaleType4KindE0ELNS_15FloatRoundStyleE2ESI_EENS1_15EpilogueDefaultEEEEEvvEEEEvNT_6ParamsE,"a",@progbits
	.sectionflags	@""
	.align	4
.nv.constant0._ZN7cutlass13device_kernelINS_4gemm6kernel13GemmUniversalIN4cute5tupleIJiiiiEEENS1_10collective13CollectiveMmaINS1_37MainloopSm90TmaGmmaWarpSpecializedFP8ILi5ENS5_IJNS4_1CILi2EEESB_NSA_ILi1EEEEEENS1_35KernelTmaWarpSpecializedCooperativeEEENS5_IJNSA_ILi128EEESG_SG_EEENS_12float_e5m2_tENS5_IJlSC_lEEESI_SJ_NS4_8TiledMMAINS4_8MMA_AtomIJNS4_4SM904GMMA31MMA_64x128x32_F32E5M2E5M2_SS_TNILNSN_7ScaleInE1ELSP_1EEEEEENS4_6LayoutINS5_IJSB_SC_SC_EEENS5_IJSC_NSA_ILi0EEESU_EEEEENS5_IJNS4_10UnderscoreESX_SX_EEEEENS4_23SM90_TMA_LOAD_MULTICASTENS4_14ComposedLayoutINS4_7SwizzleILi3ELi4ELi3EEENS4_18smem_ptr_flag_bitsILi8EEENSS_INS5_IJNSA_ILi8EEESG_EEENS5_IJSG_SC_EEEEEEEvNS4_8identityES10_S1A_vS1B_EENS_8epilogue10collective6detail29Sm90TmaWarpSpecializedAdapterINS1E_15DefaultEpilogueISI_SJ_SJ_NS1D_6thread17LinearCombinationISI_Li1EffLNS1I_9ScaleType4KindE0ELNS_15FloatRoundStyleE2ESI_EENS1_15EpilogueDefaultEEEEEvvEEEEvNT_6ParamsE:
	.zero		1664


//--------------------- SYMBOLS --------------------------

	.type		.nv.reservedSmem.offset0,@object
	.size		.nv.reservedSmem.offset0,0x4
